//
// Generated by NVIDIA NVVM Compiler
//
// Compiler Build ID: CL-36424714
// Cuda compilation tools, release 13.0, V13.0.88
// Based on NVVM 20.0.0
//

.version 9.0
.target sm_100
.address_size 64

	// .globl	_ZN3ssb28filterDateRangeCompactKernelEPKjijjPiS2_
// _ZZN3ssb28filterDateRangeCompactKernelEPKjijjPiS2_E13s_warp_counts has been demoted
// _ZZN3ssb28filterDateRangeCompactKernelEPKjijjPiS2_E14s_warp_offsets has been demoted
// _ZZN3ssb28filterDateRangeCompactKernelEPKjijjPiS2_E14s_block_offset has been demoted
// _ZZN3ssb22filterQ11CompactKernelEPKjS1_S1_ijjjjjPiS2_E13s_warp_counts has been demoted
// _ZZN3ssb22filterQ11CompactKernelEPKjS1_S1_ijjjjjPiS2_E14s_warp_offsets has been demoted
// _ZZN3ssb22filterQ11CompactKernelEPKjS1_S1_ijjjjjPiS2_E14s_block_offset has been demoted
// _ZZN3ssb27filterDateOnlyCompactKernelEPKjijjPiS2_E13s_warp_counts has been demoted
// _ZZN3ssb27filterDateOnlyCompactKernelEPKjijjPiS2_E14s_warp_offsets has been demoted
// _ZZN3ssb27filterDateOnlyCompactKernelEPKjijjPiS2_E14s_block_offset has been demoted
// _ZZN3ssb28filterSecondaryCompactKernelEPKjS1_PKiijjjPiS4_E13s_warp_counts has been demoted
// _ZZN3ssb28filterSecondaryCompactKernelEPKjS1_PKiijjjPiS4_E14s_warp_offsets has been demoted
// _ZZN3ssb28filterSecondaryCompactKernelEPKjS1_PKiijjjPiS4_E14s_block_offset has been demoted
// _ZZN3ssb22aggregateRevenueKernelEPKjS1_iPyE5s_sum has been demoted
// _ZZN3ssb32aggregateRevenueWithFilterKernelEPKjS1_S1_ijjjPyE5s_sum has been demoted

.visible .entry _ZN3ssb28filterDateRangeCompactKernelEPKjijjPiS2_(
	.param .u64 .ptr .align 1 _ZN3ssb28filterDateRangeCompactKernelEPKjijjPiS2__param_0,
	.param .u32 _ZN3ssb28filterDateRangeCompactKernelEPKjijjPiS2__param_1,
	.param .u32 _ZN3ssb28filterDateRangeCompactKernelEPKjijjPiS2__param_2,
	.param .u32 _ZN3ssb28filterDateRangeCompactKernelEPKjijjPiS2__param_3,
	.param .u64 .ptr .align 1 _ZN3ssb28filterDateRangeCompactKernelEPKjijjPiS2__param_4,
	.param .u64 .ptr .align 1 _ZN3ssb28filterDateRangeCompactKernelEPKjijjPiS2__param_5
)
{
	.reg .pred 	%p<20>;
	.reg .b32 	%r<91>;
	.reg .b64 	%rd<11>;
	// demoted variable
	.shared .align 4 .b8 _ZZN3ssb28filterDateRangeCompactKernelEPKjijjPiS2_E13s_warp_counts[32];
	// demoted variable
	.shared .align 4 .b8 _ZZN3ssb28filterDateRangeCompactKernelEPKjijjPiS2_E14s_warp_offsets[32];
	// demoted variable
	.shared .align 4 .u32 _ZZN3ssb28filterDateRangeCompactKernelEPKjijjPiS2_E14s_block_offset;
	ld.param.u64 	%rd1, [_ZN3ssb28filterDateRangeCompactKernelEPKjijjPiS2__param_0];
	ld.param.u32 	%r34, [_ZN3ssb28filterDateRangeCompactKernelEPKjijjPiS2__param_1];
	ld.param.u32 	%r35, [_ZN3ssb28filterDateRangeCompactKernelEPKjijjPiS2__param_2];
	ld.param.u32 	%r36, [_ZN3ssb28filterDateRangeCompactKernelEPKjijjPiS2__param_3];
	ld.param.u64 	%rd2, [_ZN3ssb28filterDateRangeCompactKernelEPKjijjPiS2__param_4];
	ld.param.u64 	%rd3, [_ZN3ssb28filterDateRangeCompactKernelEPKjijjPiS2__param_5];
	mov.u32 	%r37, %ctaid.x;
	mov.u32 	%r1, %ntid.x;
	mov.u32 	%r2, %tid.x;
	mad.lo.s32 	%r3, %r37, %r1, %r2;
	and.b32  	%r4, %r2, 31;
	shr.u32 	%r5, %r2, 5;
	shr.u32 	%r6, %r1, 5;
	setp.ge.s32 	%p4, %r3, %r34;
	mov.pred 	%p19, 0;
	@%p4 bra 	$L__BB0_2;
	cvta.to.global.u64 	%rd4, %rd1;
	mul.wide.s32 	%rd5, %r3, 4;
	add.s64 	%rd6, %rd4, %rd5;
	ld.global.nc.u32 	%r38, [%rd6];
	setp.ge.u32 	%p5, %r38, %r35;
	setp.le.u32 	%p6, %r38, %r36;
	and.pred  	%p19, %p5, %p6;
$L__BB0_2:
	mov.b32 	%r39, -1;
	vote.sync.ballot.b32 	%r7, %p19, %r39;
	setp.ne.s32 	%p8, %r4, 0;
	@%p8 bra 	$L__BB0_4;
	popc.b32 	%r40, %r7;
	shl.b32 	%r41, %r5, 2;
	mov.u32 	%r42, _ZZN3ssb28filterDateRangeCompactKernelEPKjijjPiS2_E13s_warp_counts;
	add.s32 	%r43, %r42, %r41;
	st.shared.u32 	[%r43], %r40;
$L__BB0_4:
	bar.sync 	0;
	setp.ne.s32 	%p9, %r2, 0;
	@%p9 bra 	$L__BB0_14;
	setp.lt.u32 	%p10, %r1, 32;
	mov.b32 	%r90, 0;
	@%p10 bra 	$L__BB0_12;
	add.s32 	%r47, %r6, -1;
	and.b32  	%r8, %r6, 3;
	setp.lt.u32 	%p11, %r47, 3;
	mov.b32 	%r84, 0;
	mov.u32 	%r90, %r84;
	@%p11 bra 	$L__BB0_9;
	and.b32  	%r84, %r6, 60;
	mov.u32 	%r51, _ZZN3ssb28filterDateRangeCompactKernelEPKjijjPiS2_E14s_warp_offsets;
	add.s32 	%r80, %r51, 8;
	mov.u32 	%r52, _ZZN3ssb28filterDateRangeCompactKernelEPKjijjPiS2_E13s_warp_counts;
	add.s32 	%r79, %r52, 8;
	and.b32  	%r54, %r6, 134217724;
	neg.s32 	%r81, %r54;
	mov.b32 	%r90, 0;
$L__BB0_8:
	st.shared.u32 	[%r80+-8], %r90;
	ld.shared.u32 	%r55, [%r79+-8];
	add.s32 	%r56, %r55, %r90;
	st.shared.u32 	[%r80+-4], %r56;
	ld.shared.u32 	%r57, [%r79+-4];
	add.s32 	%r58, %r57, %r56;
	st.shared.u32 	[%r80], %r58;
	ld.shared.u32 	%r59, [%r79];
	add.s32 	%r60, %r59, %r58;
	st.shared.u32 	[%r80+4], %r60;
	ld.shared.u32 	%r61, [%r79+4];
	add.s32 	%r90, %r61, %r60;
	add.s32 	%r81, %r81, 4;
	add.s32 	%r80, %r80, 16;
	add.s32 	%r79, %r79, 16;
	setp.ne.s32 	%p12, %r81, 0;
	@%p12 bra 	$L__BB0_8;
$L__BB0_9:
	setp.eq.s32 	%p13, %r8, 0;
	@%p13 bra 	$L__BB0_12;
	shl.b32 	%r62, %r84, 2;
	mov.u32 	%r63, _ZZN3ssb28filterDateRangeCompactKernelEPKjijjPiS2_E13s_warp_counts;
	add.s32 	%r88, %r63, %r62;
	mov.u32 	%r64, _ZZN3ssb28filterDateRangeCompactKernelEPKjijjPiS2_E14s_warp_offsets;
	add.s32 	%r87, %r64, %r62;
	neg.s32 	%r86, %r8;
$L__BB0_11:
	.pragma "nounroll";
	st.shared.u32 	[%r87], %r90;
	ld.shared.u32 	%r65, [%r88];
	add.s32 	%r90, %r65, %r90;
	add.s32 	%r88, %r88, 4;
	add.s32 	%r87, %r87, 4;
	add.s32 	%r86, %r86, 1;
	setp.ne.s32 	%p14, %r86, 0;
	@%p14 bra 	$L__BB0_11;
$L__BB0_12:
	setp.lt.s32 	%p15, %r90, 1;
	@%p15 bra 	$L__BB0_14;
	cvta.to.global.u64 	%rd7, %rd3;
	atom.global.add.u32 	%r66, [%rd7], %r90;
	st.shared.u32 	[_ZZN3ssb28filterDateRangeCompactKernelEPKjijjPiS2_E14s_block_offset], %r66;
$L__BB0_14:
	setp.ge.s32 	%p16, %r3, %r34;
	bar.sync 	0;
	not.pred 	%p17, %p19;
	or.pred  	%p18, %p16, %p17;
	@%p18 bra 	$L__BB0_16;
	mov.b32 	%r67, -1;
	shl.b32 	%r68, %r67, %r4;
	not.b32 	%r69, %r68;
	and.b32  	%r70, %r7, %r69;
	popc.b32 	%r71, %r70;
	ld.shared.u32 	%r72, [_ZZN3ssb28filterDateRangeCompactKernelEPKjijjPiS2_E14s_block_offset];
	shl.b32 	%r73, %r5, 2;
	mov.u32 	%r74, _ZZN3ssb28filterDateRangeCompactKernelEPKjijjPiS2_E14s_warp_offsets;
	add.s32 	%r75, %r74, %r73;
	ld.shared.u32 	%r76, [%r75];
	add.s32 	%r77, %r72, %r71;
	add.s32 	%r78, %r77, %r76;
	cvta.to.global.u64 	%rd8, %rd2;
	mul.wide.s32 	%rd9, %r78, 4;
	add.s64 	%rd10, %rd8, %rd9;
	st.global.u32 	[%rd10], %r3;
$L__BB0_16:
	ret;

}
	// .globl	_ZN3ssb22filterQ11CompactKernelEPKjS1_S1_ijjjjjPiS2_
.visible .entry _ZN3ssb22filterQ11CompactKernelEPKjS1_S1_ijjjjjPiS2_(
	.param .u64 .ptr .align 1 _ZN3ssb22filterQ11CompactKernelEPKjS1_S1_ijjjjjPiS2__param_0,
	.param .u64 .ptr .align 1 _ZN3ssb22filterQ11CompactKernelEPKjS1_S1_ijjjjjPiS2__param_1,
	.param .u64 .ptr .align 1 _ZN3ssb22filterQ11CompactKernelEPKjS1_S1_ijjjjjPiS2__param_2,
	.param .u32 _ZN3ssb22filterQ11CompactKernelEPKjS1_S1_ijjjjjPiS2__param_3,
	.param .u32 _ZN3ssb22filterQ11CompactKernelEPKjS1_S1_ijjjjjPiS2__param_4,
	.param .u32 _ZN3ssb22filterQ11CompactKernelEPKjS1_S1_ijjjjjPiS2__param_5,
	.param .u32 _ZN3ssb22filterQ11CompactKernelEPKjS1_S1_ijjjjjPiS2__param_6,
	.param .u32 _ZN3ssb22filterQ11CompactKernelEPKjS1_S1_ijjjjjPiS2__param_7,
	.param .u32 _ZN3ssb22filterQ11CompactKernelEPKjS1_S1_ijjjjjPiS2__param_8,
	.param .u64 .ptr .align 1 _ZN3ssb22filterQ11CompactKernelEPKjS1_S1_ijjjjjPiS2__param_9,
	.param .u64 .ptr .align 1 _ZN3ssb22filterQ11CompactKernelEPKjS1_S1_ijjjjjPiS2__param_10
)
{
	.reg .pred 	%p<28>;
	.reg .b32 	%r<96>;
	.reg .b64 	%rd<17>;
	// demoted variable
	.shared .align 4 .b8 _ZZN3ssb22filterQ11CompactKernelEPKjS1_S1_ijjjjjPiS2_E13s_warp_counts[32];
	// demoted variable
	.shared .align 4 .b8 _ZZN3ssb22filterQ11CompactKernelEPKjS1_S1_ijjjjjPiS2_E14s_warp_offsets[32];
	// demoted variable
	.shared .align 4 .u32 _ZZN3ssb22filterQ11CompactKernelEPKjS1_S1_ijjjjjPiS2_E14s_block_offset;
	ld.param.u64 	%rd2, [_ZN3ssb22filterQ11CompactKernelEPKjS1_S1_ijjjjjPiS2__param_0];
	ld.param.u64 	%rd3, [_ZN3ssb22filterQ11CompactKernelEPKjS1_S1_ijjjjjPiS2__param_1];
	ld.param.u64 	%rd4, [_ZN3ssb22filterQ11CompactKernelEPKjS1_S1_ijjjjjPiS2__param_2];
	ld.param.u32 	%r34, [_ZN3ssb22filterQ11CompactKernelEPKjS1_S1_ijjjjjPiS2__param_3];
	ld.param.u32 	%r35, [_ZN3ssb22filterQ11CompactKernelEPKjS1_S1_ijjjjjPiS2__param_4];
	ld.param.u32 	%r36, [_ZN3ssb22filterQ11CompactKernelEPKjS1_S1_ijjjjjPiS2__param_5];
	ld.param.u32 	%r37, [_ZN3ssb22filterQ11CompactKernelEPKjS1_S1_ijjjjjPiS2__param_6];
	ld.param.u32 	%r38, [_ZN3ssb22filterQ11CompactKernelEPKjS1_S1_ijjjjjPiS2__param_7];
	ld.param.u32 	%r39, [_ZN3ssb22filterQ11CompactKernelEPKjS1_S1_ijjjjjPiS2__param_8];
	ld.param.u64 	%rd5, [_ZN3ssb22filterQ11CompactKernelEPKjS1_S1_ijjjjjPiS2__param_9];
	ld.param.u64 	%rd6, [_ZN3ssb22filterQ11CompactKernelEPKjS1_S1_ijjjjjPiS2__param_10];
	mov.u32 	%r40, %ctaid.x;
	mov.u32 	%r1, %ntid.x;
	mov.u32 	%r2, %tid.x;
	mad.lo.s32 	%r3, %r40, %r1, %r2;
	and.b32  	%r4, %r2, 31;
	shr.u32 	%r5, %r2, 5;
	shr.u32 	%r6, %r1, 5;
	setp.ge.s32 	%p4, %r3, %r34;
	mov.pred 	%p27, 0;
	@%p4 bra 	$L__BB1_3;
	cvta.to.global.u64 	%rd7, %rd2;
	cvta.to.global.u64 	%rd8, %rd3;
	cvta.to.global.u64 	%rd9, %rd4;
	mul.wide.s32 	%rd10, %r3, 4;
	add.s64 	%rd11, %rd7, %rd10;
	ld.global.nc.u32 	%r41, [%rd11];
	add.s64 	%rd12, %rd8, %rd10;
	ld.global.nc.u32 	%r42, [%rd12];
	add.s64 	%rd1, %rd9, %rd10;
	setp.ge.u32 	%p6, %r41, %r35;
	setp.le.u32 	%p7, %r41, %r36;
	and.pred  	%p8, %p6, %p7;
	setp.ge.u32 	%p9, %r42, %r37;
	setp.le.u32 	%p10, %r42, %r38;
	and.pred  	%p11, %p9, %p10;
	and.pred  	%p13, %p8, %p11;
	not.pred 	%p14, %p13;
	@%p14 bra 	$L__BB1_3;
	ld.global.nc.u32 	%r43, [%rd1];
	setp.lt.u32 	%p27, %r43, %r39;
$L__BB1_3:
	mov.b32 	%r44, -1;
	vote.sync.ballot.b32 	%r7, %p27, %r44;
	setp.ne.s32 	%p16, %r4, 0;
	@%p16 bra 	$L__BB1_5;
	popc.b32 	%r45, %r7;
	shl.b32 	%r46, %r5, 2;
	mov.u32 	%r47, _ZZN3ssb22filterQ11CompactKernelEPKjS1_S1_ijjjjjPiS2_E13s_warp_counts;
	add.s32 	%r48, %r47, %r46;
	st.shared.u32 	[%r48], %r45;
$L__BB1_5:
	bar.sync 	0;
	setp.ne.s32 	%p17, %r2, 0;
	@%p17 bra 	$L__BB1_15;
	setp.lt.u32 	%p18, %r1, 32;
	mov.b32 	%r95, 0;
	@%p18 bra 	$L__BB1_13;
	add.s32 	%r52, %r6, -1;
	and.b32  	%r8, %r6, 3;
	setp.lt.u32 	%p19, %r52, 3;
	mov.b32 	%r89, 0;
	mov.u32 	%r95, %r89;
	@%p19 bra 	$L__BB1_10;
	and.b32  	%r89, %r6, 60;
	mov.u32 	%r56, _ZZN3ssb22filterQ11CompactKernelEPKjS1_S1_ijjjjjPiS2_E14s_warp_offsets;
	add.s32 	%r85, %r56, 8;
	mov.u32 	%r57, _ZZN3ssb22filterQ11CompactKernelEPKjS1_S1_ijjjjjPiS2_E13s_warp_counts;
	add.s32 	%r84, %r57, 8;
	and.b32  	%r59, %r6, 134217724;
	neg.s32 	%r86, %r59;
	mov.b32 	%r95, 0;
$L__BB1_9:
	st.shared.u32 	[%r85+-8], %r95;
	ld.shared.u32 	%r60, [%r84+-8];
	add.s32 	%r61, %r60, %r95;
	st.shared.u32 	[%r85+-4], %r61;
	ld.shared.u32 	%r62, [%r84+-4];
	add.s32 	%r63, %r62, %r61;
	st.shared.u32 	[%r85], %r63;
	ld.shared.u32 	%r64, [%r84];
	add.s32 	%r65, %r64, %r63;
	st.shared.u32 	[%r85+4], %r65;
	ld.shared.u32 	%r66, [%r84+4];
	add.s32 	%r95, %r66, %r65;
	add.s32 	%r86, %r86, 4;
	add.s32 	%r85, %r85, 16;
	add.s32 	%r84, %r84, 16;
	setp.ne.s32 	%p20, %r86, 0;
	@%p20 bra 	$L__BB1_9;
$L__BB1_10:
	setp.eq.s32 	%p21, %r8, 0;
	@%p21 bra 	$L__BB1_13;
	shl.b32 	%r67, %r89, 2;
	mov.u32 	%r68, _ZZN3ssb22filterQ11CompactKernelEPKjS1_S1_ijjjjjPiS2_E13s_warp_counts;
	add.s32 	%r93, %r68, %r67;
	mov.u32 	%r69, _ZZN3ssb22filterQ11CompactKernelEPKjS1_S1_ijjjjjPiS2_E14s_warp_offsets;
	add.s32 	%r92, %r69, %r67;
	neg.s32 	%r91, %r8;
$L__BB1_12:
	.pragma "nounroll";
	st.shared.u32 	[%r92], %r95;
	ld.shared.u32 	%r70, [%r93];
	add.s32 	%r95, %r70, %r95;
	add.s32 	%r93, %r93, 4;
	add.s32 	%r92, %r92, 4;
	add.s32 	%r91, %r91, 1;
	setp.ne.s32 	%p22, %r91, 0;
	@%p22 bra 	$L__BB1_12;
$L__BB1_13:
	setp.lt.s32 	%p23, %r95, 1;
	@%p23 bra 	$L__BB1_15;
	cvta.to.global.u64 	%rd13, %rd6;
	atom.global.add.u32 	%r71, [%rd13], %r95;
	st.shared.u32 	[_ZZN3ssb22filterQ11CompactKernelEPKjS1_S1_ijjjjjPiS2_E14s_block_offset], %r71;
$L__BB1_15:
	setp.ge.s32 	%p24, %r3, %r34;
	bar.sync 	0;
	not.pred 	%p25, %p27;
	or.pred  	%p26, %p24, %p25;
	@%p26 bra 	$L__BB1_17;
	mov.b32 	%r72, -1;
	shl.b32 	%r73, %r72, %r4;
	not.b32 	%r74, %r73;
	and.b32  	%r75, %r7, %r74;
	popc.b32 	%r76, %r75;
	ld.shared.u32 	%r77, [_ZZN3ssb22filterQ11CompactKernelEPKjS1_S1_ijjjjjPiS2_E14s_block_offset];
	shl.b32 	%r78, %r5, 2;
	mov.u32 	%r79, _ZZN3ssb22filterQ11CompactKernelEPKjS1_S1_ijjjjjPiS2_E14s_warp_offsets;
	add.s32 	%r80, %r79, %r78;
	ld.shared.u32 	%r81, [%r80];
	add.s32 	%r82, %r77, %r76;
	add.s32 	%r83, %r82, %r81;
	cvta.to.global.u64 	%rd14, %rd5;
	mul.wide.s32 	%rd15, %r83, 4;
	add.s64 	%rd16, %rd14, %rd15;
	st.global.u32 	[%rd16], %r3;
$L__BB1_17:
	ret;

}
	// .globl	_ZN3ssb27filterDateOnlyCompactKernelEPKjijjPiS2_
.visible .entry _ZN3ssb27filterDateOnlyCompactKernelEPKjijjPiS2_(
	.param .u64 .ptr .align 1 _ZN3ssb27filterDateOnlyCompactKernelEPKjijjPiS2__param_0,
	.param .u32 _ZN3ssb27filterDateOnlyCompactKernelEPKjijjPiS2__param_1,
	.param .u32 _ZN3ssb27filterDateOnlyCompactKernelEPKjijjPiS2__param_2,
	.param .u32 _ZN3ssb27filterDateOnlyCompactKernelEPKjijjPiS2__param_3,
	.param .u64 .ptr .align 1 _ZN3ssb27filterDateOnlyCompactKernelEPKjijjPiS2__param_4,
	.param .u64 .ptr .align 1 _ZN3ssb27filterDateOnlyCompactKernelEPKjijjPiS2__param_5
)
{
	.reg .pred 	%p<20>;
	.reg .b32 	%r<91>;
	.reg .b64 	%rd<11>;
	// demoted variable
	.shared .align 4 .b8 _ZZN3ssb27filterDateOnlyCompactKernelEPKjijjPiS2_E13s_warp_counts[32];
	// demoted variable
	.shared .align 4 .b8 _ZZN3ssb27filterDateOnlyCompactKernelEPKjijjPiS2_E14s_warp_offsets[32];
	// demoted variable
	.shared .align 4 .u32 _ZZN3ssb27filterDateOnlyCompactKernelEPKjijjPiS2_E14s_block_offset;
	ld.param.u64 	%rd1, [_ZN3ssb27filterDateOnlyCompactKernelEPKjijjPiS2__param_0];
	ld.param.u32 	%r34, [_ZN3ssb27filterDateOnlyCompactKernelEPKjijjPiS2__param_1];
	ld.param.u32 	%r35, [_ZN3ssb27filterDateOnlyCompactKernelEPKjijjPiS2__param_2];
	ld.param.u32 	%r36, [_ZN3ssb27filterDateOnlyCompactKernelEPKjijjPiS2__param_3];
	ld.param.u64 	%rd2, [_ZN3ssb27filterDateOnlyCompactKernelEPKjijjPiS2__param_4];
	ld.param.u64 	%rd3, [_ZN3ssb27filterDateOnlyCompactKernelEPKjijjPiS2__param_5];
	mov.u32 	%r37, %ctaid.x;
	mov.u32 	%r1, %ntid.x;
	mov.u32 	%r2, %tid.x;
	mad.lo.s32 	%r3, %r37, %r1, %r2;
	and.b32  	%r4, %r2, 31;
	shr.u32 	%r5, %r2, 5;
	shr.u32 	%r6, %r1, 5;
	setp.ge.s32 	%p4, %r3, %r34;
	mov.pred 	%p19, 0;
	@%p4 bra 	$L__BB2_2;
	cvta.to.global.u64 	%rd4, %rd1;
	mul.wide.s32 	%rd5, %r3, 4;
	add.s64 	%rd6, %rd4, %rd5;
	ld.global.nc.u32 	%r38, [%rd6];
	setp.ge.u32 	%p5, %r38, %r35;
	setp.le.u32 	%p6, %r38, %r36;
	and.pred  	%p19, %p5, %p6;
$L__BB2_2:
	mov.b32 	%r39, -1;
	vote.sync.ballot.b32 	%r7, %p19, %r39;
	setp.ne.s32 	%p8, %r4, 0;
	@%p8 bra 	$L__BB2_4;
	popc.b32 	%r40, %r7;
	shl.b32 	%r41, %r5, 2;
	mov.u32 	%r42, _ZZN3ssb27filterDateOnlyCompactKernelEPKjijjPiS2_E13s_warp_counts;
	add.s32 	%r43, %r42, %r41;
	st.shared.u32 	[%r43], %r40;
$L__BB2_4:
	bar.sync 	0;
	setp.ne.s32 	%p9, %r2, 0;
	@%p9 bra 	$L__BB2_14;
	setp.lt.u32 	%p10, %r1, 32;
	mov.b32 	%r90, 0;
	@%p10 bra 	$L__BB2_12;
	add.s32 	%r47, %r6, -1;
	and.b32  	%r8, %r6, 3;
	setp.lt.u32 	%p11, %r47, 3;
	mov.b32 	%r84, 0;
	mov.u32 	%r90, %r84;
	@%p11 bra 	$L__BB2_9;
	and.b32  	%r84, %r6, 60;
	mov.u32 	%r51, _ZZN3ssb27filterDateOnlyCompactKernelEPKjijjPiS2_E14s_warp_offsets;
	add.s32 	%r80, %r51, 8;
	mov.u32 	%r52, _ZZN3ssb27filterDateOnlyCompactKernelEPKjijjPiS2_E13s_warp_counts;
	add.s32 	%r79, %r52, 8;
	and.b32  	%r54, %r6, 134217724;
	neg.s32 	%r81, %r54;
	mov.b32 	%r90, 0;
$L__BB2_8:
	st.shared.u32 	[%r80+-8], %r90;
	ld.shared.u32 	%r55, [%r79+-8];
	add.s32 	%r56, %r55, %r90;
	st.shared.u32 	[%r80+-4], %r56;
	ld.shared.u32 	%r57, [%r79+-4];
	add.s32 	%r58, %r57, %r56;
	st.shared.u32 	[%r80], %r58;
	ld.shared.u32 	%r59, [%r79];
	add.s32 	%r60, %r59, %r58;
	st.shared.u32 	[%r80+4], %r60;
	ld.shared.u32 	%r61, [%r79+4];
	add.s32 	%r90, %r61, %r60;
	add.s32 	%r81, %r81, 4;
	add.s32 	%r80, %r80, 16;
	add.s32 	%r79, %r79, 16;
	setp.ne.s32 	%p12, %r81, 0;
	@%p12 bra 	$L__BB2_8;
$L__BB2_9:
	setp.eq.s32 	%p13, %r8, 0;
	@%p13 bra 	$L__BB2_12;
	shl.b32 	%r62, %r84, 2;
	mov.u32 	%r63, _ZZN3ssb27filterDateOnlyCompactKernelEPKjijjPiS2_E13s_warp_counts;
	add.s32 	%r88, %r63, %r62;
	mov.u32 	%r64, _ZZN3ssb27filterDateOnlyCompactKernelEPKjijjPiS2_E14s_warp_offsets;
	add.s32 	%r87, %r64, %r62;
	neg.s32 	%r86, %r8;
$L__BB2_11:
	.pragma "nounroll";
	st.shared.u32 	[%r87], %r90;
	ld.shared.u32 	%r65, [%r88];
	add.s32 	%r90, %r65, %r90;
	add.s32 	%r88, %r88, 4;
	add.s32 	%r87, %r87, 4;
	add.s32 	%r86, %r86, 1;
	setp.ne.s32 	%p14, %r86, 0;
	@%p14 bra 	$L__BB2_11;
$L__BB2_12:
	setp.lt.s32 	%p15, %r90, 1;
	@%p15 bra 	$L__BB2_14;
	cvta.to.global.u64 	%rd7, %rd3;
	atom.global.add.u32 	%r66, [%rd7], %r90;
	st.shared.u32 	[_ZZN3ssb27filterDateOnlyCompactKernelEPKjijjPiS2_E14s_block_offset], %r66;
$L__BB2_14:
	setp.ge.s32 	%p16, %r3, %r34;
	bar.sync 	0;
	not.pred 	%p17, %p19;
	or.pred  	%p18, %p16, %p17;
	@%p18 bra 	$L__BB2_16;
	mov.b32 	%r67, -1;
	shl.b32 	%r68, %r67, %r4;
	not.b32 	%r69, %r68;
	and.b32  	%r70, %r7, %r69;
	popc.b32 	%r71, %r70;
	ld.shared.u32 	%r72, [_ZZN3ssb27filterDateOnlyCompactKernelEPKjijjPiS2_E14s_block_offset];
	shl.b32 	%r73, %r5, 2;
	mov.u32 	%r74, _ZZN3ssb27filterDateOnlyCompactKernelEPKjijjPiS2_E14s_warp_offsets;
	add.s32 	%r75, %r74, %r73;
	ld.shared.u32 	%r76, [%r75];
	add.s32 	%r77, %r72, %r71;
	add.s32 	%r78, %r77, %r76;
	cvta.to.global.u64 	%rd8, %rd2;
	mul.wide.s32 	%rd9, %r78, 4;
	add.s64 	%rd10, %rd8, %rd9;
	st.global.u32 	[%rd10], %r3;
$L__BB2_16:
	ret;

}
	// .globl	_ZN3ssb28filterSecondaryCompactKernelEPKjS1_PKiijjjPiS4_
.visible .entry _ZN3ssb28filterSecondaryCompactKernelEPKjS1_PKiijjjPiS4_(
	.param .u64 .ptr .align 1 _ZN3ssb28filterSecondaryCompactKernelEPKjS1_PKiijjjPiS4__param_0,
	.param .u64 .ptr .align 1 _ZN3ssb28filterSecondaryCompactKernelEPKjS1_PKiijjjPiS4__param_1,
	.param .u64 .ptr .align 1 _ZN3ssb28filterSecondaryCompactKernelEPKjS1_PKiijjjPiS4__param_2,
	.param .u32 _ZN3ssb28filterSecondaryCompactKernelEPKjS1_PKiijjjPiS4__param_3,
	.param .u32 _ZN3ssb28filterSecondaryCompactKernelEPKjS1_PKiijjjPiS4__param_4,
	.param .u32 _ZN3ssb28filterSecondaryCompactKernelEPKjS1_PKiijjjPiS4__param_5,
	.param .u32 _ZN3ssb28filterSecondaryCompactKernelEPKjS1_PKiijjjPiS4__param_6,
	.param .u64 .ptr .align 1 _ZN3ssb28filterSecondaryCompactKernelEPKjS1_PKiijjjPiS4__param_7,
	.param .u64 .ptr .align 1 _ZN3ssb28filterSecondaryCompactKernelEPKjS1_PKiijjjPiS4__param_8
)
{
	.reg .pred 	%p<22>;
	.reg .b32 	%r<97>;
	.reg .b64 	%rd<17>;
	// demoted variable
	.shared .align 4 .b8 _ZZN3ssb28filterSecondaryCompactKernelEPKjS1_PKiijjjPiS4_E13s_warp_counts[32];
	// demoted variable
	.shared .align 4 .b8 _ZZN3ssb28filterSecondaryCompactKernelEPKjS1_PKiijjjPiS4_E14s_warp_offsets[32];
	// demoted variable
	.shared .align 4 .u32 _ZZN3ssb28filterSecondaryCompactKernelEPKjS1_PKiijjjPiS4_E14s_block_offset;
	ld.param.u64 	%rd2, [_ZN3ssb28filterSecondaryCompactKernelEPKjS1_PKiijjjPiS4__param_0];
	ld.param.u64 	%rd3, [_ZN3ssb28filterSecondaryCompactKernelEPKjS1_PKiijjjPiS4__param_1];
	ld.param.u64 	%rd4, [_ZN3ssb28filterSecondaryCompactKernelEPKjS1_PKiijjjPiS4__param_2];
	ld.param.u32 	%r36, [_ZN3ssb28filterSecondaryCompactKernelEPKjS1_PKiijjjPiS4__param_3];
	ld.param.u32 	%r37, [_ZN3ssb28filterSecondaryCompactKernelEPKjS1_PKiijjjPiS4__param_4];
	ld.param.u32 	%r38, [_ZN3ssb28filterSecondaryCompactKernelEPKjS1_PKiijjjPiS4__param_5];
	ld.param.u32 	%r39, [_ZN3ssb28filterSecondaryCompactKernelEPKjS1_PKiijjjPiS4__param_6];
	ld.param.u64 	%rd5, [_ZN3ssb28filterSecondaryCompactKernelEPKjS1_PKiijjjPiS4__param_7];
	ld.param.u64 	%rd6, [_ZN3ssb28filterSecondaryCompactKernelEPKjS1_PKiijjjPiS4__param_8];
	mov.u32 	%r41, %ctaid.x;
	mov.u32 	%r1, %ntid.x;
	mov.u32 	%r2, %tid.x;
	mad.lo.s32 	%r3, %r41, %r1, %r2;
	and.b32  	%r4, %r2, 31;
	shr.u32 	%r5, %r2, 5;
	shr.u32 	%r6, %r1, 5;
	setp.ge.s32 	%p4, %r3, %r36;
	mov.b32 	%r84, -1;
	mov.pred 	%p21, 0;
	@%p4 bra 	$L__BB3_3;
	cvta.to.global.u64 	%rd7, %rd2;
	cvta.to.global.u64 	%rd8, %rd4;
	cvta.to.global.u64 	%rd9, %rd3;
	mul.wide.s32 	%rd10, %r3, 4;
	add.s64 	%rd11, %rd7, %rd10;
	ld.global.nc.u32 	%r42, [%rd11];
	add.s64 	%rd1, %rd9, %rd10;
	add.s64 	%rd12, %rd8, %rd10;
	ld.global.nc.u32 	%r84, [%rd12];
	setp.lt.u32 	%p6, %r42, %r37;
	setp.gt.u32 	%p7, %r42, %r38;
	or.pred  	%p8, %p6, %p7;
	@%p8 bra 	$L__BB3_3;
	ld.global.nc.u32 	%r43, [%rd1];
	setp.lt.u32 	%p21, %r43, %r39;
$L__BB3_3:
	mov.b32 	%r44, -1;
	vote.sync.ballot.b32 	%r9, %p21, %r44;
	setp.ne.s32 	%p10, %r4, 0;
	@%p10 bra 	$L__BB3_5;
	popc.b32 	%r45, %r9;
	shl.b32 	%r46, %r5, 2;
	mov.u32 	%r47, _ZZN3ssb28filterSecondaryCompactKernelEPKjS1_PKiijjjPiS4_E13s_warp_counts;
	add.s32 	%r48, %r47, %r46;
	st.shared.u32 	[%r48], %r45;
$L__BB3_5:
	bar.sync 	0;
	setp.ne.s32 	%p11, %r2, 0;
	@%p11 bra 	$L__BB3_15;
	setp.lt.u32 	%p12, %r1, 32;
	mov.b32 	%r96, 0;
	@%p12 bra 	$L__BB3_13;
	add.s32 	%r52, %r6, -1;
	and.b32  	%r10, %r6, 3;
	setp.lt.u32 	%p13, %r52, 3;
	mov.b32 	%r90, 0;
	mov.u32 	%r96, %r90;
	@%p13 bra 	$L__BB3_10;
	and.b32  	%r90, %r6, 60;
	mov.u32 	%r56, _ZZN3ssb28filterSecondaryCompactKernelEPKjS1_PKiijjjPiS4_E14s_warp_offsets;
	add.s32 	%r86, %r56, 8;
	mov.u32 	%r57, _ZZN3ssb28filterSecondaryCompactKernelEPKjS1_PKiijjjPiS4_E13s_warp_counts;
	add.s32 	%r85, %r57, 8;
	and.b32  	%r59, %r6, 134217724;
	neg.s32 	%r87, %r59;
	mov.b32 	%r96, 0;
$L__BB3_9:
	st.shared.u32 	[%r86+-8], %r96;
	ld.shared.u32 	%r60, [%r85+-8];
	add.s32 	%r61, %r60, %r96;
	st.shared.u32 	[%r86+-4], %r61;
	ld.shared.u32 	%r62, [%r85+-4];
	add.s32 	%r63, %r62, %r61;
	st.shared.u32 	[%r86], %r63;
	ld.shared.u32 	%r64, [%r85];
	add.s32 	%r65, %r64, %r63;
	st.shared.u32 	[%r86+4], %r65;
	ld.shared.u32 	%r66, [%r85+4];
	add.s32 	%r96, %r66, %r65;
	add.s32 	%r87, %r87, 4;
	add.s32 	%r86, %r86, 16;
	add.s32 	%r85, %r85, 16;
	setp.ne.s32 	%p14, %r87, 0;
	@%p14 bra 	$L__BB3_9;
$L__BB3_10:
	setp.eq.s32 	%p15, %r10, 0;
	@%p15 bra 	$L__BB3_13;
	shl.b32 	%r67, %r90, 2;
	mov.u32 	%r68, _ZZN3ssb28filterSecondaryCompactKernelEPKjS1_PKiijjjPiS4_E13s_warp_counts;
	add.s32 	%r94, %r68, %r67;
	mov.u32 	%r69, _ZZN3ssb28filterSecondaryCompactKernelEPKjS1_PKiijjjPiS4_E14s_warp_offsets;
	add.s32 	%r93, %r69, %r67;
	neg.s32 	%r92, %r10;
$L__BB3_12:
	.pragma "nounroll";
	st.shared.u32 	[%r93], %r96;
	ld.shared.u32 	%r70, [%r94];
	add.s32 	%r96, %r70, %r96;
	add.s32 	%r94, %r94, 4;
	add.s32 	%r93, %r93, 4;
	add.s32 	%r92, %r92, 1;
	setp.ne.s32 	%p16, %r92, 0;
	@%p16 bra 	$L__BB3_12;
$L__BB3_13:
	setp.lt.s32 	%p17, %r96, 1;
	@%p17 bra 	$L__BB3_15;
	cvta.to.global.u64 	%rd13, %rd6;
	atom.global.add.u32 	%r71, [%rd13], %r96;
	st.shared.u32 	[_ZZN3ssb28filterSecondaryCompactKernelEPKjS1_PKiijjjPiS4_E14s_block_offset], %r71;
$L__BB3_15:
	setp.ge.s32 	%p18, %r3, %r36;
	bar.sync 	0;
	not.pred 	%p19, %p21;
	or.pred  	%p20, %p18, %p19;
	@%p20 bra 	$L__BB3_17;
	mov.b32 	%r72, -1;
	shl.b32 	%r73, %r72, %r4;
	not.b32 	%r74, %r73;
	and.b32  	%r75, %r9, %r74;
	popc.b32 	%r76, %r75;
	ld.shared.u32 	%r77, [_ZZN3ssb28filterSecondaryCompactKernelEPKjS1_PKiijjjPiS4_E14s_block_offset];
	shl.b32 	%r78, %r5, 2;
	mov.u32 	%r79, _ZZN3ssb28filterSecondaryCompactKernelEPKjS1_PKiijjjPiS4_E14s_warp_offsets;
	add.s32 	%r80, %r79, %r78;
	ld.shared.u32 	%r81, [%r80];
	add.s32 	%r82, %r77, %r76;
	add.s32 	%r83, %r82, %r81;
	cvta.to.global.u64 	%rd14, %rd5;
	mul.wide.s32 	%rd15, %r83, 4;
	add.s64 	%rd16, %rd14, %rd15;
	st.global.u32 	[%rd16], %r84;
$L__BB3_17:
	ret;

}
	// .globl	_ZN3ssb22aggregateRevenueKernelEPKjS1_iPy
.visible .entry _ZN3ssb22aggregateRevenueKernelEPKjS1_iPy(
	.param .u64 .ptr .align 1 _ZN3ssb22aggregateRevenueKernelEPKjS1_iPy_param_0,
	.param .u64 .ptr .align 1 _ZN3ssb22aggregateRevenueKernelEPKjS1_iPy_param_1,
	.param .u32 _ZN3ssb22aggregateRevenueKernelEPKjS1_iPy_param_2,
	.param .u64 .ptr .align 1 _ZN3ssb22aggregateRevenueKernelEPKjS1_iPy_param_3
)
{
	.reg .pred 	%p<25>;
	.reg .b32 	%r<54>;
	.reg .b64 	%rd<41>;
	// demoted variable
	.shared .align 8 .b8 _ZZN3ssb22aggregateRevenueKernelEPKjS1_iPyE5s_sum[64];
	ld.param.u64 	%rd10, [_ZN3ssb22aggregateRevenueKernelEPKjS1_iPy_param_0];
	ld.param.u64 	%rd11, [_ZN3ssb22aggregateRevenueKernelEPKjS1_iPy_param_1];
	ld.param.u32 	%r8, [_ZN3ssb22aggregateRevenueKernelEPKjS1_iPy_param_2];
	ld.param.u64 	%rd12, [_ZN3ssb22aggregateRevenueKernelEPKjS1_iPy_param_3];
	mov.u32 	%r9, %ctaid.x;
	mov.u32 	%r1, %ntid.x;
	mov.u32 	%r2, %tid.x;
	mad.lo.s32 	%r53, %r9, %r1, %r2;
	and.b32  	%r4, %r2, 31;
	setp.ge.s32 	%p1, %r53, %r8;
	mov.b64 	%rd39, 0;
	@%p1 bra 	$L__BB4_3;
	mov.u32 	%r10, %nctaid.x;
	mul.lo.s32 	%r5, %r1, %r10;
	cvta.to.global.u64 	%rd1, %rd10;
	cvta.to.global.u64 	%rd2, %rd11;
	mov.b64 	%rd39, 0;
$L__BB4_2:
	mul.wide.s32 	%rd15, %r53, 4;
	add.s64 	%rd16, %rd1, %rd15;
	ld.global.nc.u32 	%r11, [%rd16];
	add.s64 	%rd17, %rd2, %rd15;
	ld.global.nc.u32 	%r12, [%rd17];
	mul.wide.u32 	%rd18, %r12, %r11;
	add.s64 	%rd39, %rd18, %rd39;
	add.s32 	%r53, %r53, %r5;
	setp.lt.s32 	%p2, %r53, %r8;
	@%p2 bra 	$L__BB4_2;
$L__BB4_3:
	// begin inline asm
	mov.b64 {%r13,%r14}, %rd39;
	// end inline asm
	shfl.sync.down.b32	%r16|%p3, %r14, 16, 31, -1;
	shfl.sync.down.b32	%r15|%p4, %r13, 16, 31, -1;
	// begin inline asm
	mov.b64 %rd20, {%r15,%r16};
	// end inline asm
	add.s64 	%rd21, %rd20, %rd39;
	// begin inline asm
	mov.b64 {%r17,%r18}, %rd21;
	// end inline asm
	shfl.sync.down.b32	%r20|%p5, %r18, 8, 31, -1;
	shfl.sync.down.b32	%r19|%p6, %r17, 8, 31, -1;
	// begin inline asm
	mov.b64 %rd22, {%r19,%r20};
	// end inline asm
	add.s64 	%rd23, %rd22, %rd21;
	// begin inline asm
	mov.b64 {%r21,%r22}, %rd23;
	// end inline asm
	shfl.sync.down.b32	%r24|%p7, %r22, 4, 31, -1;
	shfl.sync.down.b32	%r23|%p8, %r21, 4, 31, -1;
	// begin inline asm
	mov.b64 %rd24, {%r23,%r24};
	// end inline asm
	add.s64 	%rd25, %rd24, %rd23;
	// begin inline asm
	mov.b64 {%r25,%r26}, %rd25;
	// end inline asm
	shfl.sync.down.b32	%r28|%p9, %r26, 2, 31, -1;
	shfl.sync.down.b32	%r27|%p10, %r25, 2, 31, -1;
	// begin inline asm
	mov.b64 %rd26, {%r27,%r28};
	// end inline asm
	add.s64 	%rd27, %rd26, %rd25;
	// begin inline asm
	mov.b64 {%r29,%r30}, %rd27;
	// end inline asm
	shfl.sync.down.b32	%r32|%p11, %r30, 1, 31, -1;
	shfl.sync.down.b32	%r31|%p12, %r29, 1, 31, -1;
	// begin inline asm
	mov.b64 %rd28, {%r31,%r32};
	// end inline asm
	add.s64 	%rd6, %rd28, %rd27;
	setp.ne.s32 	%p13, %r4, 0;
	@%p13 bra 	$L__BB4_5;
	shr.u32 	%r33, %r2, 2;
	and.b32  	%r34, %r33, 248;
	mov.u32 	%r35, _ZZN3ssb22aggregateRevenueKernelEPKjS1_iPyE5s_sum;
	add.s32 	%r36, %r35, %r34;
	st.shared.u64 	[%r36], %rd6;
$L__BB4_5:
	bar.sync 	0;
	setp.gt.u32 	%p14, %r2, 31;
	@%p14 bra 	$L__BB4_10;
	shr.u32 	%r37, %r1, 5;
	setp.ge.u32 	%p15, %r4, %r37;
	mov.b64 	%rd40, 0;
	@%p15 bra 	$L__BB4_8;
	shl.b32 	%r38, %r4, 3;
	mov.u32 	%r39, _ZZN3ssb22aggregateRevenueKernelEPKjS1_iPyE5s_sum;
	add.s32 	%r40, %r39, %r38;
	ld.shared.u64 	%rd40, [%r40];
$L__BB4_8:
	setp.ne.s32 	%p16, %r4, 0;
	// begin inline asm
	mov.b64 {%r41,%r42}, %rd40;
	// end inline asm
	shfl.sync.down.b32	%r44|%p17, %r42, 4, 31, -1;
	shfl.sync.down.b32	%r43|%p18, %r41, 4, 31, -1;
	// begin inline asm
	mov.b64 %rd31, {%r43,%r44};
	// end inline asm
	add.s64 	%rd32, %rd31, %rd40;
	// begin inline asm
	mov.b64 {%r45,%r46}, %rd32;
	// end inline asm
	shfl.sync.down.b32	%r48|%p19, %r46, 2, 31, -1;
	shfl.sync.down.b32	%r47|%p20, %r45, 2, 31, -1;
	// begin inline asm
	mov.b64 %rd33, {%r47,%r48};
	// end inline asm
	add.s64 	%rd34, %rd33, %rd32;
	// begin inline asm
	mov.b64 {%r49,%r50}, %rd34;
	// end inline asm
	shfl.sync.down.b32	%r52|%p21, %r50, 1, 31, -1;
	shfl.sync.down.b32	%r51|%p22, %r49, 1, 31, -1;
	// begin inline asm
	mov.b64 %rd35, {%r51,%r52};
	// end inline asm
	add.s64 	%rd9, %rd35, %rd34;
	setp.eq.s64 	%p23, %rd9, 0;
	or.pred  	%p24, %p16, %p23;
	@%p24 bra 	$L__BB4_10;
	cvta.to.global.u64 	%rd36, %rd12;
	atom.global.add.u64 	%rd37, [%rd36], %rd9;
$L__BB4_10:
	ret;

}
	// .globl	_ZN3ssb32aggregateRevenueWithFilterKernelEPKjS1_S1_ijjjPy
.visible .entry _ZN3ssb32aggregateRevenueWithFilterKernelEPKjS1_S1_ijjjPy(
	.param .u64 .ptr .align 1 _ZN3ssb32aggregateRevenueWithFilterKernelEPKjS1_S1_ijjjPy_param_0,
	.param .u64 .ptr .align 1 _ZN3ssb32aggregateRevenueWithFilterKernelEPKjS1_S1_ijjjPy_param_1,
	.param .u64 .ptr .align 1 _ZN3ssb32aggregateRevenueWithFilterKernelEPKjS1_S1_ijjjPy_param_2,
	.param .u32 _ZN3ssb32aggregateRevenueWithFilterKernelEPKjS1_S1_ijjjPy_param_3,
	.param .u32 _ZN3ssb32aggregateRevenueWithFilterKernelEPKjS1_S1_ijjjPy_param_4,
	.param .u32 _ZN3ssb32aggregateRevenueWithFilterKernelEPKjS1_S1_ijjjPy_param_5,
	.param .u32 _ZN3ssb32aggregateRevenueWithFilterKernelEPKjS1_S1_ijjjPy_param_6,
	.param .u64 .ptr .align 1 _ZN3ssb32aggregateRevenueWithFilterKernelEPKjS1_S1_ijjjPy_param_7
)
{
	.reg .pred 	%p<30>;
	.reg .b32 	%r<59>;
	.reg .b64 	%rd<47>;
	// demoted variable
	.shared .align 8 .b8 _ZZN3ssb32aggregateRevenueWithFilterKernelEPKjS1_S1_ijjjPyE5s_sum[64];
	ld.param.u64 	%rd12, [_ZN3ssb32aggregateRevenueWithFilterKernelEPKjS1_S1_ijjjPy_param_0];
	ld.param.u64 	%rd13, [_ZN3ssb32aggregateRevenueWithFilterKernelEPKjS1_S1_ijjjPy_param_1];
	ld.param.u64 	%rd14, [_ZN3ssb32aggregateRevenueWithFilterKernelEPKjS1_S1_ijjjPy_param_2];
	ld.param.u32 	%r9, [_ZN3ssb32aggregateRevenueWithFilterKernelEPKjS1_S1_ijjjPy_param_3];
	ld.param.u32 	%r10, [_ZN3ssb32aggregateRevenueWithFilterKernelEPKjS1_S1_ijjjPy_param_4];
	ld.param.u32 	%r11, [_ZN3ssb32aggregateRevenueWithFilterKernelEPKjS1_S1_ijjjPy_param_5];
	ld.param.u32 	%r12, [_ZN3ssb32aggregateRevenueWithFilterKernelEPKjS1_S1_ijjjPy_param_6];
	ld.param.u64 	%rd15, [_ZN3ssb32aggregateRevenueWithFilterKernelEPKjS1_S1_ijjjPy_param_7];
	mov.u32 	%r13, %ctaid.x;
	mov.u32 	%r1, %ntid.x;
	mov.u32 	%r2, %tid.x;
	mad.lo.s32 	%r58, %r13, %r1, %r2;
	and.b32  	%r4, %r2, 31;
	setp.ge.s32 	%p1, %r58, %r9;
	mov.b64 	%rd44, 0;
	@%p1 bra 	$L__BB5_5;
	mov.u32 	%r14, %nctaid.x;
	mul.lo.s32 	%r5, %r1, %r14;
	cvta.to.global.u64 	%rd1, %rd13;
	cvta.to.global.u64 	%rd2, %rd14;
	cvta.to.global.u64 	%rd3, %rd12;
	mov.b64 	%rd44, 0;
$L__BB5_2:
	mul.wide.s32 	%rd18, %r58, 4;
	add.s64 	%rd19, %rd1, %rd18;
	ld.global.nc.u32 	%r7, [%rd19];
	add.s64 	%rd20, %rd2, %rd18;
	ld.global.nc.u32 	%r15, [%rd20];
	setp.lt.u32 	%p2, %r7, %r10;
	setp.gt.u32 	%p3, %r7, %r11;
	or.pred  	%p4, %p2, %p3;
	setp.ge.u32 	%p5, %r15, %r12;
	or.pred  	%p6, %p4, %p5;
	@%p6 bra 	$L__BB5_4;
	add.s64 	%rd22, %rd3, %rd18;
	ld.global.nc.u32 	%r17, [%rd22];
	mul.wide.u32 	%rd23, %r17, %r7;
	add.s64 	%rd44, %rd23, %rd44;
$L__BB5_4:
	add.s32 	%r58, %r58, %r5;
	setp.lt.s32 	%p7, %r58, %r9;
	@%p7 bra 	$L__BB5_2;
$L__BB5_5:
	// begin inline asm
	mov.b64 {%r18,%r19}, %rd44;
	// end inline asm
	shfl.sync.down.b32	%r21|%p8, %r19, 16, 31, -1;
	shfl.sync.down.b32	%r20|%p9, %r18, 16, 31, -1;
	// begin inline asm
	mov.b64 %rd25, {%r20,%r21};
	// end inline asm
	add.s64 	%rd26, %rd25, %rd44;
	// begin inline asm
	mov.b64 {%r22,%r23}, %rd26;
	// end inline asm
	shfl.sync.down.b32	%r25|%p10, %r23, 8, 31, -1;
	shfl.sync.down.b32	%r24|%p11, %r22, 8, 31, -1;
	// begin inline asm
	mov.b64 %rd27, {%r24,%r25};
	// end inline asm
	add.s64 	%rd28, %rd27, %rd26;
	// begin inline asm
	mov.b64 {%r26,%r27}, %rd28;
	// end inline asm
	shfl.sync.down.b32	%r29|%p12, %r27, 4, 31, -1;
	shfl.sync.down.b32	%r28|%p13, %r26, 4, 31, -1;
	// begin inline asm
	mov.b64 %rd29, {%r28,%r29};
	// end inline asm
	add.s64 	%rd30, %rd29, %rd28;
	// begin inline asm
	mov.b64 {%r30,%r31}, %rd30;
	// end inline asm
	shfl.sync.down.b32	%r33|%p14, %r31, 2, 31, -1;
	shfl.sync.down.b32	%r32|%p15, %r30, 2, 31, -1;
	// begin inline asm
	mov.b64 %rd31, {%r32,%r33};
	// end inline asm
	add.s64 	%rd32, %rd31, %rd30;
	// begin inline asm
	mov.b64 {%r34,%r35}, %rd32;
	// end inline asm
	shfl.sync.down.b32	%r37|%p16, %r35, 1, 31, -1;
	shfl.sync.down.b32	%r36|%p17, %r34, 1, 31, -1;
	// begin inline asm
	mov.b64 %rd33, {%r36,%r37};
	// end inline asm
	add.s64 	%rd8, %rd33, %rd32;
	setp.ne.s32 	%p18, %r4, 0;
	@%p18 bra 	$L__BB5_7;
	shr.u32 	%r38, %r2, 2;
	and.b32  	%r39, %r38, 248;
	mov.u32 	%r40, _ZZN3ssb32aggregateRevenueWithFilterKernelEPKjS1_S1_ijjjPyE5s_sum;
	add.s32 	%r41, %r40, %r39;
	st.shared.u64 	[%r41], %rd8;
$L__BB5_7:
	bar.sync 	0;
	setp.gt.u32 	%p19, %r2, 31;
	@%p19 bra 	$L__BB5_12;
	shr.u32 	%r42, %r1, 5;
	setp.ge.u32 	%p20, %r4, %r42;
	mov.b64 	%rd46, 0;
	@%p20 bra 	$L__BB5_10;
	shl.b32 	%r43, %r4, 3;
	mov.u32 	%r44, _ZZN3ssb32aggregateRevenueWithFilterKernelEPKjS1_S1_ijjjPyE5s_sum;
	add.s32 	%r45, %r44, %r43;
	ld.shared.u64 	%rd46, [%r45];
$L__BB5_10:
	setp.ne.s32 	%p21, %r4, 0;
	// begin inline asm
	mov.b64 {%r46,%r47}, %rd46;
	// end inline asm
	shfl.sync.down.b32	%r49|%p22, %r47, 4, 31, -1;
	shfl.sync.down.b32	%r48|%p23, %r46, 4, 31, -1;
	// begin inline asm
	mov.b64 %rd36, {%r48,%r49};
	// end inline asm
	add.s64 	%rd37, %rd36, %rd46;
	// begin inline asm
	mov.b64 {%r50,%r51}, %rd37;
	// end inline asm
	shfl.sync.down.b32	%r53|%p24, %r51, 2, 31, -1;
	shfl.sync.down.b32	%r52|%p25, %r50, 2, 31, -1;
	// begin inline asm
	mov.b64 %rd38, {%r52,%r53};
	// end inline asm
	add.s64 	%rd39, %rd38, %rd37;
	// begin inline asm
	mov.b64 {%r54,%r55}, %rd39;
	// end inline asm
	shfl.sync.down.b32	%r57|%p26, %r55, 1, 31, -1;
	shfl.sync.down.b32	%r56|%p27, %r54, 1, 31, -1;
	// begin inline asm
	mov.b64 %rd40, {%r56,%r57};
	// end inline asm
	add.s64 	%rd11, %rd40, %rd39;
	setp.eq.s64 	%p28, %rd11, 0;
	or.pred  	%p29, %p21, %p28;
	@%p29 bra 	$L__BB5_12;
	cvta.to.global.u64 	%rd41, %rd15;
	atom.global.add.u64 	%rd42, [%rd41], %rd11;
$L__BB5_12:
	ret;

}


// ===== COMPILED SASS (sm_100) =====

	.target	sm_100

	.elftype	@"ET_EXEC"


//--------------------- .note.nv.tkinfo           --------------------------
	.section	.note.nv.tkinfo,"",@"SHT_NOTE"
	.sectionflags	@"SHF_NOTE_NV_TKINFO"
	.tkinfo
        /*0018*/ 	.word	0x00000002
        /*0030*/ 	.string	""
        /*0030*/ 	.string	"ptxas"
        /*0030*/ 	.string	"Cuda compilation tools, release 13.0, V13.0.88"
        /*0030*/ 	.string	"Build cuda_13.0.r13.0/compiler.36424714_0"
        /*0030*/ 	.string	"-arch sm_100 -m 64 "



//--------------------- .note.nv.cuinfo           --------------------------
	.section	.note.nv.cuinfo,"",@"SHT_NOTE"
	.sectionflags	@"SHF_NOTE_NV_CUINFO"
        /*0018*/ 	.short	0x0002
        /*001a*/ 	.short	0x0064
        /*001c*/ 	.short	0x0082
	.zero		2


//--------------------- .nv.info                  --------------------------
	.section	.nv.info,"",@"SHT_CUDA_INFO"
	.align	4


	//----- nvinfo : EIATTR_REGCOUNT
	.align		4
        /*0000*/ 	.byte	0x04, 0x2f
        /*0002*/ 	.short	(.L_1 - .L_0)
	.align		4
.L_0:
        /*0004*/ 	.word	index@(_ZN3ssb28filterDateRangeCompactKernelEPKjijjPiS2_)
        /*0008*/ 	.word	0x00000010


	//----- nvinfo : EIATTR_FRAME_SIZE
	.align		4
.L_1:
        /*000c*/ 	.byte	0x04, 0x11
        /*000e*/ 	.short	(.L_3 - .L_2)
	.align		4
.L_2:
        /*0010*/ 	.word	index@(_ZN3ssb28filterDateRangeCompactKernelEPKjijjPiS2_)
        /*0014*/ 	.word	0x00000000


	//----- nvinfo : EIATTR_REGCOUNT
	.align		4
.L_3:
        /*0018*/ 	.byte	0x04, 0x2f
        /*001a*/ 	.short	(.L_5 - .L_4)
	.align		4
.L_4:
        /*001c*/ 	.word	index@(_ZN3ssb22filterQ11CompactKernelEPKjS1_S1_ijjjjjPiS2_)
        /*0020*/ 	.word	0x00000010


	//----- nvinfo : EIATTR_FRAME_SIZE
	.align		4
.L_5:
        /*0024*/ 	.byte	0x04, 0x11
        /*0026*/ 	.short	(.L_7 - .L_6)
	.align		4
.L_6:
        /*0028*/ 	.word	index@(_ZN3ssb22filterQ11CompactKernelEPKjS1_S1_ijjjjjPiS2_)
        /*002c*/ 	.word	0x00000000


	//----- nvinfo : EIATTR_REGCOUNT
	.align		4
.L_7:
        /*0030*/ 	.byte	0x04, 0x2f
        /*0032*/ 	.short	(.L_9 - .L_8)
	.align		4
.L_8:
        /*0034*/ 	.word	index@(_ZN3ssb27filterDateOnlyCompactKernelEPKjijjPiS2_)
        /*0038*/ 	.word	0x00000010


	//----- nvinfo : EIATTR_FRAME_SIZE
	.align		4
.L_9:
        /*003c*/ 	.byte	0x04, 0x11
        /*003e*/ 	.short	(.L_11 - .L_10)
	.align		4
.L_10:
        /*0040*/ 	.word	index@(_ZN3ssb27filterDateOnlyCompactKernelEPKjijjPiS2_)
        /*0044*/ 	.word	0x00000000


	//----- nvinfo : EIATTR_REGCOUNT
	.align		4
.L_11:
        /*0048*/ 	.byte	0x04, 0x2f
        /*004a*/ 	.short	(.L_13 - .L_12)
	.align		4
.L_12:
        /*004c*/ 	.word	index@(_ZN3ssb28filterSecondaryCompactKernelEPKjS1_PKiijjjPiS4_)
        /*0050*/ 	.word	0x00000011


	//----- nvinfo : EIATTR_FRAME_SIZE
	.align		4
.L_13:
        /*0054*/ 	.byte	0x04, 0x11
        /*0056*/ 	.short	(.L_15 - .L_14)
	.align		4
.L_14:
        /*0058*/ 	.word	index@(_ZN3ssb28filterSecondaryCompactKernelEPKjS1_PKiijjjPiS4_)
        /*005c*/ 	.word	0x00000000


	//----- nvinfo : EIATTR_REGCOUNT
	.align		4
.L_15:
        /*0060*/ 	.byte	0x04, 0x2f
        /*0062*/ 	.short	(.L_17 - .L_16)
	.align		4
.L_16:
        /*0064*/ 	.word	index@(_ZN3ssb22aggregateRevenueKernelEPKjS1_iPy)
        /*0068*/ 	.word	0x00000012


	//----- nvinfo : EIATTR_FRAME_SIZE
	.align		4
.L_17:
        /*006c*/ 	.byte	0x04, 0x11
        /*006e*/ 	.short	(.L_19 - .L_18)
	.align		4
.L_18:
        /*0070*/ 	.word	index@(_ZN3ssb22aggregateRevenueKernelEPKjS1_iPy)
        /*0074*/ 	.word	0x00000000


	//----- nvinfo : EIATTR_REGCOUNT
	.align		4
.L_19:
        /*0078*/ 	.byte	0x04, 0x2f
        /*007a*/ 	.short	(.L_21 - .L_20)
	.align		4
.L_20:
        /*007c*/ 	.word	index@(_ZN3ssb32aggregateRevenueWithFilterKernelEPKjS1_S1_ijjjPy)
        /*0080*/ 	.word	0x00000016


	//----- nvinfo : EIATTR_FRAME_SIZE
	.align		4
.L_21:
        /*0084*/ 	.byte	0x04, 0x11
        /*0086*/ 	.short	(.L_23 - .L_22)
	.align		4
.L_22:
        /*0088*/ 	.word	index@(_ZN3ssb32aggregateRevenueWithFilterKernelEPKjS1_S1_ijjjPy)
        /*008c*/ 	.word	0x00000000


	//----- nvinfo : EIATTR_MIN_STACK_SIZE
	.align		4
.L_23:
        /*0090*/ 	.byte	0x04, 0x12
        /*0092*/ 	.short	(.L_25 - .L_24)
	.align		4
.L_24:
        /*0094*/ 	.word	index@(_ZN3ssb32aggregateRevenueWithFilterKernelEPKjS1_S1_ijjjPy)
        /*0098*/ 	.word	0x00000000


	//----- nvinfo : EIATTR_MIN_STACK_SIZE
	.align		4
.L_25:
        /*009c*/ 	.byte	0x04, 0x12
        /*009e*/ 	.short	(.L_27 - .L_26)
	.align		4
.L_26:
        /*00a0*/ 	.word	index@(_ZN3ssb22aggregateRevenueKernelEPKjS1_iPy)
        /*00a4*/ 	.word	0x00000000


	//----- nvinfo : EIATTR_MIN_STACK_SIZE
	.align		4
.L_27:
        /*00a8*/ 	.byte	0x04, 0x12
        /*00aa*/ 	.short	(.L_29 - .L_28)
	.align		4
.L_28:
        /*00ac*/ 	.word	index@(_ZN3ssb28filterSecondaryCompactKernelEPKjS1_PKiijjjPiS4_)
        /*00b0*/ 	.word	0x00000000


	//----- nvinfo : EIATTR_MIN_STACK_SIZE
	.align		4
.L_29:
        /*00b4*/ 	.byte	0x04, 0x12
        /*00b6*/ 	.short	(.L_31 - .L_30)
	.align		4
.L_30:
        /*00b8*/ 	.word	index@(_ZN3ssb27filterDateOnlyCompactKernelEPKjijjPiS2_)
        /*00bc*/ 	.word	0x00000000


	//----- nvinfo : EIATTR_MIN_STACK_SIZE
	.align		4
.L_31:
        /*00c0*/ 	.byte	0x04, 0x12
        /*00c2*/ 	.short	(.L_33 - .L_32)
	.align		4
.L_32:
        /*00c4*/ 	.word	index@(_ZN3ssb22filterQ11CompactKernelEPKjS1_S1_ijjjjjPiS2_)
        /*00c8*/ 	.word	0x00000000


	//----- nvinfo : EIATTR_MIN_STACK_SIZE
	.align		4
.L_33:
        /*00cc*/ 	.byte	0x04, 0x12
        /*00ce*/ 	.short	(.L_35 - .L_34)
	.align		4
.L_34:
        /*00d0*/ 	.word	index@(_ZN3ssb28filterDateRangeCompactKernelEPKjijjPiS2_)
        /*00d4*/ 	.word	0x00000000
.L_35:


//--------------------- .nv.compat                --------------------------
	.section	.nv.compat,"",@"SHT_CUDA_COMPAT_INFO"
	.align	4
        /*0000*/ 	.byte	0x02, 0x09, 0x00, 0x00, 0x02, 0x02, 0x01, 0x00, 0x02, 0x05, 0x05, 0x00, 0x03, 0x07, 0x01, 0x01
        /*0010*/ 	.byte	0x02, 0x03, 0x00, 0x00, 0x02, 0x06, 0x01, 0x00, 0x04, 0x0b, 0x08, 0x00, 0x09, 0x00, 0x00, 0x00
        /*0020*/ 	.byte	0x00, 0x00, 0x00, 0x00


//--------------------- .nv.info._ZN3ssb32aggregateRevenueWithFilterKernelEPKjS1_S1_ijjjPy --------------------------
	.section	.nv.info._ZN3ssb32aggregateRevenueWithFilterKernelEPKjS1_S1_ijjjPy,"",@"SHT_CUDA_INFO"
	.sectionflags	@""
	.align	4


	//----- nvinfo : EIATTR_CUDA_API_VERSION
	.align		4
        /*0000*/ 	.byte	0x04, 0x37
        /*0002*/ 	.short	(.L_37 - .L_36)
.L_36:
        /*0004*/ 	.word	0x00000082


	//----- nvinfo : EIATTR_KPARAM_INFO
	.align		4
.L_37:
        /*0008*/ 	.byte	0x04, 0x17
        /*000a*/ 	.short	(.L_39 - .L_38)
.L_38:
        /*000c*/ 	.word	0x00000000
        /*0010*/ 	.short	0x0007
        /*0012*/ 	.short	0x0028
        /*0014*/ 	.byte	0x00, 0xf5, 0x21, 0x00


	//----- nvinfo : EIATTR_KPARAM_INFO
	.align		4
.L_39:
        /*0018*/ 	.byte	0x04, 0x17
        /*001a*/ 	.short	(.L_41 - .L_40)
.L_40:
        /*001c*/ 	.word	0x00000000
        /*0020*/ 	.short	0x0006
        /*0022*/ 	.short	0x0024
        /*0024*/ 	.byte	0x00, 0xf0, 0x11, 0x00


	//----- nvinfo : EIATTR_KPARAM_INFO
	.align		4
.L_41:
        /*0028*/ 	.byte	0x04, 0x17
        /*002a*/ 	.short	(.L_43 - .L_42)
.L_42:
        /*002c*/ 	.word	0x00000000
        /*0030*/ 	.short	0x0005
        /*0032*/ 	.short	0x0020
        /*0034*/ 	.byte	0x00, 0xf0, 0x11, 0x00


	//----- nvinfo : EIATTR_KPARAM_INFO
	.align		4
.L_43:
        /*0038*/ 	.byte	0x04, 0x17
        /*003a*/ 	.short	(.L_45 - .L_44)
.L_44:
        /*003c*/ 	.word	0x00000000
        /*0040*/ 	.short	0x0004
        /*0042*/ 	.short	0x001c
        /*0044*/ 	.byte	0x00, 0xf0, 0x11, 0x00


	//----- nvinfo : EIATTR_KPARAM_INFO
	.align		4
.L_45:
        /*0048*/ 	.byte	0x04, 0x17
        /*004a*/ 	.short	(.L_47 - .L_46)
.L_46:
        /*004c*/ 	.word	0x00000000
        /*0050*/ 	.short	0x0003
        /*0052*/ 	.short	0x0018
        /*0054*/ 	.byte	0x00, 0xf0, 0x11, 0x00


	//----- nvinfo : EIATTR_KPARAM_INFO
	.align		4
.L_47:
        /*0058*/ 	.byte	0x04, 0x17
        /*005a*/ 	.short	(.L_49 - .L_48)
.L_48:
        /*005c*/ 	.word	0x00000000
        /*0060*/ 	.short	0x0002
        /*0062*/ 	.short	0x0010
        /*0064*/ 	.byte	0x00, 0xf5, 0x21, 0x00


	//----- nvinfo : EIATTR_KPARAM_INFO
	.align		4
.L_49:
        /*0068*/ 	.byte	0x04, 0x17
        /*006a*/ 	.short	(.L_51 - .L_50)
.L_50:
        /*006c*/ 	.word	0x00000000
        /*0070*/ 	.short	0x0001
        /*0072*/ 	.short	0x0008
        /*0074*/ 	.byte	0x00, 0xf5, 0x21, 0x00


	//----- nvinfo : EIATTR_KPARAM_INFO
	.align		4
.L_51:
        /*0078*/ 	.byte	0x04, 0x17
        /*007a*/ 	.short	(.L_53 - .L_52)
.L_52:
        /*007c*/ 	.word	0x00000000
        /*0080*/ 	.short	0x0000
        /*0082*/ 	.short	0x0000
        /*0084*/ 	.byte	0x00, 0xf5, 0x21, 0x00


	//----- nvinfo : EIATTR_SPARSE_MMA_MASK
	.align		4
.L_53:
        /*0088*/ 	.byte	0x03, 0x50
        /*008a*/ 	.short	0x0000


	//----- nvinfo : EIATTR_MAXREG_COUNT
	.align		4
        /*008c*/ 	.byte	0x03, 0x1b
        /*008e*/ 	.short	0x00ff


	//----- nvinfo : EIATTR_NUM_BARRIERS
	.align		4
        /*0090*/ 	.byte	0x02, 0x4c
        /*0092*/ 	.byte	0x01
	.zero		1


	//----- nvinfo : EIATTR_MERCURY_ISA_VERSION
	.align		4
        /*0094*/ 	.byte	0x03, 0x5f
        /*0096*/ 	.short	0x0101


	//----- nvinfo : EIATTR_COOP_GROUP_MASK_REGIDS
	.align		4
        /*0098*/ 	.byte	0x04, 0x29
        /*009a*/ 	.short	(.L_55 - .L_54)


	//   ....[0]....
.L_54:
        /*009c*/ 	.word	0xffffffff


	//   ....[1]....
        /*00a0*/ 	.word	0xffffffff


	//   ....[2]....
        /*00a4*/ 	.word	0xffffffff


	//   ....[3]....
        /*00a8*/ 	.word	0xffffffff


	//   ....[4]....
        /*00ac*/ 	.word	0xffffffff


	//   ....[5]....
        /*00b0*/ 	.word	0xffffffff


	//   ....[6]....
        /*00b4*/ 	.word	0xffffffff


	//   ....[7]....
        /*00b8*/ 	.word	0xffffffff


	//   ....[8]....
        /*00bc*/ 	.word	0xffffffff


	//   ....[9]....
        /*00c0*/ 	.word	0xffffffff


	//   ....[10]....
        /*00c4*/ 	.word	0xffffffff


	//   ....[11]....
        /*00c8*/ 	.word	0xffffffff


	//   ....[12]....
        /*00cc*/ 	.word	0xffffffff


	//   ....[13]....
        /*00d0*/ 	.word	0xffffffff


	//   ....[14]....
        /*00d4*/ 	.word	0xffffffff


	//   ....[15]....
        /*00d8*/ 	.word	0xffffffff


	//----- nvinfo : EIATTR_COOP_GROUP_INSTR_OFFSETS
	.align		4
.L_55:
        /*00dc*/ 	.byte	0x04, 0x28
        /*00de*/ 	.short	(.L_57 - .L_56)


	//   ....[0]....
.L_56:
        /*00e0*/ 	.word	0x00000270


	//   ....[1]....
        /*00e4*/ 	.word	0x00000280


	//   ....[2]....
        /*00e8*/ 	.word	0x000002b0


	//   ....[3]....
        /*00ec*/ 	.word	0x000002c0


	//   ....[4]....
        /*00f0*/ 	.word	0x000002f0


	//   ....[5]....
        /*00f4*/ 	.word	0x00000300


	//   ....[6]....
        /*00f8*/ 	.word	0x00000330


	//   ....[7]....
        /*00fc*/ 	.word	0x00000350


	//   ....[8]....
        /*0100*/ 	.word	0x000003c0


	//   ....[9]....
        /*0104*/ 	.word	0x000003d0


	//   ....[10]....
        /*0108*/ 	.word	0x000004e0


	//   ....[11]....
        /*010c*/ 	.word	0x000004f0


	//   ....[12]....
        /*0110*/ 	.word	0x00000520


	//   ....[13]....
        /*0114*/ 	.word	0x00000530


	//   ....[14]....
        /*0118*/ 	.word	0x00000560


	//   ....[15]....
        /*011c*/ 	.word	0x00000570


	//----- nvinfo : EIATTR_VRC_CTA_INIT_COUNT
	.align		4
.L_57:
        /*0120*/ 	.byte	0x02, 0x4a
	.zero		1
	.zero		1


	//----- nvinfo : EIATTR_EXIT_INSTR_OFFSETS
	.align		4
        /*0124*/ 	.byte	0x04, 0x1c
        /*0126*/ 	.short	(.L_59 - .L_58)


	//   ....[0]....
.L_58:
        /*0128*/ 	.word	0x00000450


	//   ....[1]....
        /*012c*/ 	.word	0x000005d0


	//   ....[2]....
        /*0130*/ 	.word	0x00000600


	//----- nvinfo : EIATTR_CRS_STACK_SIZE
	.align		4
.L_59:
        /*0134*/ 	.byte	0x04, 0x1e
        /*0136*/ 	.short	(.L_61 - .L_60)
.L_60:
        /*0138*/ 	.word	0x00000000


	//----- nvinfo : EIATTR_CBANK_PARAM_SIZE
	.align		4
.L_61:
        /*013c*/ 	.byte	0x03, 0x19
        /*013e*/ 	.short	0x0030


	//----- nvinfo : EIATTR_PARAM_CBANK
	.align		4
        /*0140*/ 	.byte	0x04, 0x0a
        /*0142*/ 	.short	(.L_63 - .L_62)
	.align		4
.L_62:
        /*0144*/ 	.word	index@(.nv.constant0._ZN3ssb32aggregateRevenueWithFilterKernelEPKjS1_S1_ijjjPy)
        /*0148*/ 	.short	0x0380
        /*014a*/ 	.short	0x0030


	//----- nvinfo : EIATTR_SW_WAR
	.align		4
.L_63:
        /*014c*/ 	.byte	0x04, 0x36
        /*014e*/ 	.short	(.L_65 - .L_64)
.L_64:
        /*0150*/ 	.word	0x00000008
.L_65:


//--------------------- .nv.info._ZN3ssb22aggregateRevenueKernelEPKjS1_iPy --------------------------
	.section	.nv.info._ZN3ssb22aggregateRevenueKernelEPKjS1_iPy,"",@"SHT_CUDA_INFO"
	.sectionflags	@""
	.align	4


	//----- nvinfo : EIATTR_CUDA_API_VERSION
	.align		4
        /*0000*/ 	.byte	0x04, 0x37
        /*0002*/ 	.short	(.L_67 - .L_66)
.L_66:
        /*0004*/ 	.word	0x00000082


	//----- nvinfo : EIATTR_KPARAM_INFO
	.align		4
.L_67:
        /*0008*/ 	.byte	0x04, 0x17
        /*000a*/ 	.short	(.L_69 - .L_68)
.L_68:
        /*000c*/ 	.word	0x00000000
        /*0010*/ 	.short	0x0003
        /*0012*/ 	.short	0x0018
        /*0014*/ 	.byte	0x00, 0xf5, 0x21, 0x00


	//----- nvinfo : EIATTR_KPARAM_INFO
	.align		4
.L_69:
        /*0018*/ 	.byte	0x04, 0x17
        /*001a*/ 	.short	(.L_71 - .L_70)
.L_70:
        /*001c*/ 	.word	0x00000000
        /*0020*/ 	.short	0x0002
        /*0022*/ 	.short	0x0010
        /*0024*/ 	.byte	0x00, 0xf0, 0x11, 0x00


	//----- nvinfo : EIATTR_KPARAM_INFO
	.align		4
.L_71:
        /*0028*/ 	.byte	0x04, 0x17
        /*002a*/ 	.short	(.L_73 - .L_72)
.L_72:
        /*002c*/ 	.word	0x00000000
        /*0030*/ 	.short	0x0001
        /*0032*/ 	.short	0x0008
        /*0034*/ 	.byte	0x00, 0xf5, 0x21, 0x00


	//----- nvinfo : EIATTR_KPARAM_INFO
	.align		4
.L_73:
        /*0038*/ 	.byte	0x04, 0x17
        /*003a*/ 	.short	(.L_75 - .L_74)
.L_74:
        /*003c*/ 	.word	0x00000000
        /*0040*/ 	.short	0x0000
        /*0042*/ 	.short	0x0000
        /*0044*/ 	.byte	0x00, 0xf5, 0x21, 0x00


	//----- nvinfo : EIATTR_SPARSE_MMA_MASK
	.align		4
.L_75:
        /*0048*/ 	.byte	0x03, 0x50
        /*004a*/ 	.short	0x0000


	//----- nvinfo : EIATTR_MAXREG_COUNT
	.align		4
        /*004c*/ 	.byte	0x03, 0x1b
        /*004e*/ 	.short	0x00ff


	//----- nvinfo : EIATTR_NUM_BARRIERS
	.align		4
        /*0050*/ 	.byte	0x02, 0x4c
        /*0052*/ 	.byte	0x01
	.zero		1


	//----- nvinfo : EIATTR_MERCURY_ISA_VERSION
	.align		4
        /*0054*/ 	.byte	0x03, 0x5f
        /*0056*/ 	.short	0x0101


	//----- nvinfo : EIATTR_COOP_GROUP_MASK_REGIDS
	.align		4
        /*0058*/ 	.byte	0x04, 0x29
        /*005a*/ 	.short	(.L_77 - .L_76)


	//   ....[0]....
.L_76:
        /*005c*/ 	.word	0xffffffff


	//   ....[1]....
        /*0060*/ 	.word	0xffffffff


	//   ....[2]....
        /*0064*/ 	.word	0xffffffff


	//   ....[3]....
        /*0068*/ 	.word	0xffffffff


	//   ....[4]....
        /*006c*/ 	.word	0xffffffff


	//   ....[5]....
        /*0070*/ 	.word	0xffffffff


	//   ....[6]....
        /*0074*/ 	.word	0xffffffff


	//   ....[7]....
        /*0078*/ 	.word	0xffffffff


	//   ....[8]....
        /*007c*/ 	.word	0xffffffff


	//   ....[9]....
        /*0080*/ 	.word	0xffffffff


	//   ....[10]....
        /*0084*/ 	.word	0xffffffff


	//   ....[11]....
        /*0088*/ 	.word	0xffffffff


	//   ....[12]....
        /*008c*/ 	.word	0xffffffff


	//   ....[13]....
        /*0090*/ 	.word	0xffffffff


	//   ....[14]....
        /*0094*/ 	.word	0xffffffff


	//   ....[15]....
        /*0098*/ 	.word	0xffffffff


	//----- nvinfo : EIATTR_COOP_GROUP_INSTR_OFFSETS
	.align		4
.L_77:
        /*009c*/ 	.byte	0x04, 0x28
        /*009e*/ 	.short	(.L_79 - .L_78)


	//   ....[0]....
.L_78:
        /*00a0*/ 	.word	0x00000190


	//   ....[1]....
        /*00a4*/ 	.word	0x000001a0


	//   ....[2]....
        /*00a8*/ 	.word	0x000001d0


	//   ....[3]....
        /*00ac*/ 	.word	0x000001e0


	//   ....[4]....
        /*00b0*/ 	.word	0x00000210


	//   ....[5]....
        /*00b4*/ 	.word	0x00000220


	//   ....[6]....
        /*00b8*/ 	.word	0x00000250


	//   ....[7]....
        /*00bc*/ 	.word	0x00000270


	//   ....[8]....
        /*00c0*/ 	.word	0x00000300


	//   ....[9]....
        /*00c4*/ 	.word	0x00000310


	//   ....[10]....
        /*00c8*/ 	.word	0x00000410


	//   ....[11]....
        /*00cc*/ 	.word	0x00000420


	//   ....[12]....
        /*00d0*/ 	.word	0x00000450


	//   ....[13]....
        /*00d4*/ 	.word	0x00000460


	//   ....[14]....
        /*00d8*/ 	.word	0x00000490


	//   ....[15]....
        /*00dc*/ 	.word	0x000004a0


	//----- nvinfo : EIATTR_VRC_CTA_INIT_COUNT
	.align		4
.L_79:
        /*00e0*/ 	.byte	0x02, 0x4a
	.zero		1
	.zero		1


	//----- nvinfo : EIATTR_EXIT_INSTR_OFFSETS
	.align		4
        /*00e4*/ 	.byte	0x04, 0x1c
        /*00e6*/ 	.short	(.L_81 - .L_80)


	//   ....[0]....
.L_80:
        /*00e8*/ 	.word	0x00000380


	//   ....[1]....
        /*00ec*/ 	.word	0x00000500


	//   ....[2]....
        /*00f0*/ 	.word	0x00000530


	//----- nvinfo : EIATTR_CRS_STACK_SIZE
	.align		4
.L_81:
        /*00f4*/ 	.byte	0x04, 0x1e
        /*00f6*/ 	.short	(.L_83 - .L_82)
.L_82:
        /*00f8*/ 	.word	0x00000000


	//----- nvinfo : EIATTR_CBANK_PARAM_SIZE
	.align		4
.L_83:
        /*00fc*/ 	.byte	0x03, 0x19
        /*00fe*/ 	.short	0x0020


	//----- nvinfo : EIATTR_PARAM_CBANK
	.align		4
        /*0100*/ 	.byte	0x04, 0x0a
        /*0102*/ 	.short	(.L_85 - .L_84)
	.align		4
.L_84:
        /*0104*/ 	.word	index@(.nv.constant0._ZN3ssb22aggregateRevenueKernelEPKjS1_iPy)
        /*0108*/ 	.short	0x0380
        /*010a*/ 	.short	0x0020


	//----- nvinfo : EIATTR_SW_WAR
	.align		4
.L_85:
        /*010c*/ 	.byte	0x04, 0x36
        /*010e*/ 	.short	(.L_87 - .L_86)
.L_86:
        /*0110*/ 	.word	0x00000008
.L_87:


//--------------------- .nv.info._ZN3ssb28filterSecondaryCompactKernelEPKjS1_PKiijjjPiS4_ --------------------------
	.section	.nv.info._ZN3ssb28filterSecondaryCompactKernelEPKjS1_PKiijjjPiS4_,"",@"SHT_CUDA_INFO"
	.sectionflags	@""
	.align	4


	//----- nvinfo : EIATTR_CUDA_API_VERSION
	.align		4
        /*0000*/ 	.byte	0x04, 0x37
        /*0002*/ 	.short	(.L_89 - .L_88)
.L_88:
        /*0004*/ 	.word	0x00000082


	//----- nvinfo : EIATTR_KPARAM_INFO
	.align		4
.L_89:
        /*0008*/ 	.byte	0x04, 0x17
        /*000a*/ 	.short	(.L_91 - .L_90)
.L_90:
        /*000c*/ 	.word	0x00000000
        /*0010*/ 	.short	0x0008
        /*0012*/ 	.short	0x0030
        /*0014*/ 	.byte	0x00, 0xf5, 0x21, 0x00


	//----- nvinfo : EIATTR_KPARAM_INFO
	.align		4
.L_91:
        /*0018*/ 	.byte	0x04, 0x17
        /*001a*/ 	.short	(.L_93 - .L_92)
.L_92:
        /*001c*/ 	.word	0x00000000
        /*0020*/ 	.short	0x0007
        /*0022*/ 	.short	0x0028
        /*0024*/ 	.byte	0x00, 0xf5, 0x21, 0x00


	//----- nvinfo : EIATTR_KPARAM_INFO
	.align		4
.L_93:
        /*0028*/ 	.byte	0x04, 0x17
        /*002a*/ 	.short	(.L_95 - .L_94)
.L_94:
        /*002c*/ 	.word	0x00000000
        /*0030*/ 	.short	0x0006
        /*0032*/ 	.short	0x0024
        /*0034*/ 	.byte	0x00, 0xf0, 0x11, 0x00


	//----- nvinfo : EIATTR_KPARAM_INFO
	.align		4
.L_95:
        /*0038*/ 	.byte	0x04, 0x17
        /*003a*/ 	.short	(.L_97 - .L_96)
.L_96:
        /*003c*/ 	.word	0x00000000
        /*0040*/ 	.short	0x0005
        /*0042*/ 	.short	0x0020
        /*0044*/ 	.byte	0x00, 0xf0, 0x11, 0x00


	//----- nvinfo : EIATTR_KPARAM_INFO
	.align		4
.L_97:
        /*0048*/ 	.byte	0x04, 0x17
        /*004a*/ 	.short	(.L_99 - .L_98)
.L_98:
        /*004c*/ 	.word	0x00000000
        /*0050*/ 	.short	0x0004
        /*0052*/ 	.short	0x001c
        /*0054*/ 	.byte	0x00, 0xf0, 0x11, 0x00


	//----- nvinfo : EIATTR_KPARAM_INFO
	.align		4
.L_99:
        /*0058*/ 	.byte	0x04, 0x17
        /*005a*/ 	.short	(.L_101 - .L_100)
.L_100:
        /*005c*/ 	.word	0x00000000
        /*0060*/ 	.short	0x0003
        /*0062*/ 	.short	0x0018
        /*0064*/ 	.byte	0x00, 0xf0, 0x11, 0x00


	//----- nvinfo : EIATTR_KPARAM_INFO
	.align		4
.L_101:
        /*0068*/ 	.byte	0x04, 0x17
        /*006a*/ 	.short	(.L_103 - .L_102)
.L_102:
        /*006c*/ 	.word	0x00000000
        /*0070*/ 	.short	0x0002
        /*0072*/ 	.short	0x0010
        /*0074*/ 	.byte	0x00, 0xf5, 0x21, 0x00


	//----- nvinfo : EIATTR_KPARAM_INFO
	.align		4
.L_103:
        /*0078*/ 	.byte	0x04, 0x17
        /*007a*/ 	.short	(.L_105 - .L_104)
.L_104:
        /*007c*/ 	.word	0x00000000
        /*0080*/ 	.short	0x0001
        /*0082*/ 	.short	0x0008
        /*0084*/ 	.byte	0x00, 0xf5, 0x21, 0x00


	//----- nvinfo : EIATTR_KPARAM_INFO
	.align		4
.L_105:
        /*0088*/ 	.byte	0x04, 0x17
        /*008a*/ 	.short	(.L_107 - .L_106)
.L_106:
        /*008c*/ 	.word	0x00000000
        /*0090*/ 	.short	0x0000
        /*0092*/ 	.short	0x0000
        /*0094*/ 	.byte	0x00, 0xf5, 0x21, 0x00


	//----- nvinfo : EIATTR_SPARSE_MMA_MASK
	.align		4
.L_107:
        /*0098*/ 	.byte	0x03, 0x50
        /*009a*/ 	.short	0x0000


	//----- nvinfo : EIATTR_MAXREG_COUNT
	.align		4
        /*009c*/ 	.byte	0x03, 0x1b
        /*009e*/ 	.short	0x00ff


	//----- nvinfo : EIATTR_NUM_BARRIERS
	.align		4
        /*00a0*/ 	.byte	0x02, 0x4c
        /*00a2*/ 	.byte	0x01
	.zero		1


	//----- nvinfo : EIATTR_MERCURY_ISA_VERSION
	.align		4
        /*00a4*/ 	.byte	0x03, 0x5f
        /*00a6*/ 	.short	0x0101


	//----- nvinfo : EIATTR_COOP_GROUP_MASK_REGIDS
	.align		4
        /*00a8*/ 	.byte	0x04, 0x29
        /*00aa*/ 	.short	(.L_109 - .L_108)


	//   ....[0]....
.L_108:
        /*00ac*/ 	.word	0xffffffff


	//----- nvinfo : EIATTR_COOP_GROUP_INSTR_OFFSETS
	.align		4
.L_109:
        /*00b0*/ 	.byte	0x04, 0x28
        /*00b2*/ 	.short	(.L_111 - .L_110)


	//   ....[0]....
.L_110:
        /*00b4*/ 	.word	0x000001f0


	//----- nvinfo : EIATTR_VRC_CTA_INIT_COUNT
	.align		4
.L_111:
        /*00b8*/ 	.byte	0x02, 0x4a
	.zero		1
	.zero		1


	//----- nvinfo : EIATTR_EXIT_INSTR_OFFSETS
	.align		4
        /*00bc*/ 	.byte	0x04, 0x1c
        /*00be*/ 	.short	(.L_113 - .L_112)


	//   ....[0]....
.L_112:
        /*00c0*/ 	.word	0x00000ca0


	//   ....[1]....
        /*00c4*/ 	.word	0x00000db0


	//----- nvinfo : EIATTR_CRS_STACK_SIZE
	.align		4
.L_113:
        /*00c8*/ 	.byte	0x04, 0x1e
        /*00ca*/ 	.short	(.L_115 - .L_114)
.L_114:
        /*00cc*/ 	.word	0x00000000


	//----- nvinfo : EIATTR_CBANK_PARAM_SIZE
	.align		4
.L_115:
        /*00d0*/ 	.byte	0x03, 0x19
        /*00d2*/ 	.short	0x0038


	//----- nvinfo : EIATTR_PARAM_CBANK
	.align		4
        /*00d4*/ 	.byte	0x04, 0x0a
        /*00d6*/ 	.short	(.L_117 - .L_116)
	.align		4
.L_116:
        /*00d8*/ 	.word	index@(.nv.constant0._ZN3ssb28filterSecondaryCompactKernelEPKjS1_PKiijjjPiS4_)
        /*00dc*/ 	.short	0x0380
        /*00de*/ 	.short	0x0038


	//----- nvinfo : EIATTR_SW_WAR
	.align		4
.L_117:
        /*00e0*/ 	.byte	0x04, 0x36
        /*00e2*/ 	.short	(.L_119 - .L_118)
.L_118:
        /*00e4*/ 	.word	0x00000008
.L_119:


//--------------------- .nv.info._ZN3ssb27filterDateOnlyCompactKernelEPKjijjPiS2_ --------------------------
	.section	.nv.info._ZN3ssb27filterDateOnlyCompactKernelEPKjijjPiS2_,"",@"SHT_CUDA_INFO"
	.sectionflags	@""
	.align	4


	//----- nvinfo : EIATTR_CUDA_API_VERSION
	.align		4
        /*0000*/ 	.byte	0x04, 0x37
        /*0002*/ 	.short	(.L_121 - .L_120)
.L_120:
        /*0004*/ 	.word	0x00000082


	//----- nvinfo : EIATTR_KPARAM_INFO
	.align		4
.L_121:
        /*0008*/ 	.byte	0x04, 0x17
        /*000a*/ 	.short	(.L_123 - .L_122)
.L_122:
        /*000c*/ 	.word	0x00000000
        /*0010*/ 	.short	0x0005
        /*0012*/ 	.short	0x0020
        /*0014*/ 	.byte	0x00, 0xf5, 0x21, 0x00


	//----- nvinfo : EIATTR_KPARAM_INFO
	.align		4
.L_123:
        /*0018*/ 	.byte	0x04, 0x17
        /*001a*/ 	.short	(.L_125 - .L_124)
.L_124:
        /*001c*/ 	.word	0x00000000
        /*0020*/ 	.short	0x0004
        /*0022*/ 	.short	0x0018
        /*0024*/ 	.byte	0x00, 0xf5, 0x21, 0x00


	//----- nvinfo : EIATTR_KPARAM_INFO
	.align		4
.L_125:
        /*0028*/ 	.byte	0x04, 0x17
        /*002a*/ 	.short	(.L_127 - .L_126)
.L_126:
        /*002c*/ 	.word	0x00000000
        /*0030*/ 	.short	0x0003
        /*0032*/ 	.short	0x0010
        /*0034*/ 	.byte	0x00, 0xf0, 0x11, 0x00


	//----- nvinfo : EIATTR_KPARAM_INFO
	.align		4
.L_127:
        /*0038*/ 	.byte	0x04, 0x17
        /*003a*/ 	.short	(.L_129 - .L_128)
.L_128:
        /*003c*/ 	.word	0x00000000
        /*0040*/ 	.short	0x0002
        /*0042*/ 	.short	0x000c
        /*0044*/ 	.byte	0x00, 0xf0, 0x11, 0x00


	//----- nvinfo : EIATTR_KPARAM_INFO
	.align		4
.L_129:
        /*0048*/ 	.byte	0x04, 0x17
        /*004a*/ 	.short	(.L_131 - .L_130)
.L_130:
        /*004c*/ 	.word	0x00000000
        /*0050*/ 	.short	0x0001
        /*0052*/ 	.short	0x0008
        /*0054*/ 	.byte	0x00, 0xf0, 0x11, 0x00


	//----- nvinfo : EIATTR_KPARAM_INFO
	.align		4
.L_131:
        /*0058*/ 	.byte	0x04, 0x17
        /*005a*/ 	.short	(.L_133 - .L_132)
.L_132:
        /*005c*/ 	.word	0x00000000
        /*0060*/ 	.short	0x0000
        /*0062*/ 	.short	0x0000
        /*0064*/ 	.byte	0x00, 0xf5, 0x21, 0x00


	//----- nvinfo : EIATTR_SPARSE_MMA_MASK
	.align		4
.L_133:
        /*0068*/ 	.byte	0x03, 0x50
        /*006a*/ 	.short	0x0000


	//----- nvinfo : EIATTR_MAXREG_COUNT
	.align		4
        /*006c*/ 	.byte	0x03, 0x1b
        /*006e*/ 	.short	0x00ff


	//----- nvinfo : EIATTR_NUM_BARRIERS
	.align		4
        /*0070*/ 	.byte	0x02, 0x4c
        /*0072*/ 	.byte	0x01
	.zero		1


	//----- nvinfo : EIATTR_MERCURY_ISA_VERSION
	.align		4
        /*0074*/ 	.byte	0x03, 0x5f
        /*0076*/ 	.short	0x0101


	//----- nvinfo : EIATTR_COOP_GROUP_MASK_REGIDS
	.align		4
        /*0078*/ 	.byte	0x04, 0x29
        /*007a*/ 	.short	(.L_135 - .L_134)


	//   ....[0]....
.L_134:
        /*007c*/ 	.word	0xffffffff


	//----- nvinfo : EIATTR_COOP_GROUP_INSTR_OFFSETS
	.align		4
.L_135:
        /*0080*/ 	.byte	0x04, 0x28
        /*0082*/ 	.short	(.L_137 - .L_136)


	//   ....[0]....
.L_136:
        /*0084*/ 	.word	0x00000190


	//----- nvinfo : EIATTR_VRC_CTA_INIT_COUNT
	.align		4
.L_137:
        /*0088*/ 	.byte	0x02, 0x4a
	.zero		1
	.zero		1


	//----- nvinfo : EIATTR_EXIT_INSTR_OFFSETS
	.align		4
        /*008c*/ 	.byte	0x04, 0x1c
        /*008e*/ 	.short	(.L_139 - .L_138)


	//   ....[0]....
.L_138:
        /*0090*/ 	.word	0x00000be0


	//   ....[1]....
        /*0094*/ 	.word	0x00000cf0


	//----- nvinfo : EIATTR_CRS_STACK_SIZE
	.align		4
.L_139:
        /*0098*/ 	.byte	0x04, 0x1e
        /*009a*/ 	.short	(.L_141 - .L_140)
.L_140:
        /*009c*/ 	.word	0x00000000


	//----- nvinfo : EIATTR_CBANK_PARAM_SIZE
	.align		4
.L_141:
        /*00a0*/ 	.byte	0x03, 0x19
        /*00a2*/ 	.short	0x0028


	//----- nvinfo : EIATTR_PARAM_CBANK
	.align		4
        /*00a4*/ 	.byte	0x04, 0x0a
        /*00a6*/ 	.short	(.L_143 - .L_142)
	.align		4
.L_142:
        /*00a8*/ 	.word	index@(.nv.constant0._ZN3ssb27filterDateOnlyCompactKernelEPKjijjPiS2_)
        /*00ac*/ 	.short	0x0380
        /*00ae*/ 	.short	0x0028


	//----- nvinfo : EIATTR_SW_WAR
	.align		4
.L_143:
        /*00b0*/ 	.byte	0x04, 0x36
        /*00b2*/ 	.short	(.L_145 - .L_144)
.L_144:
        /*00b4*/ 	.word	0x00000008
.L_145:


//--------------------- .nv.info._ZN3ssb22filterQ11CompactKernelEPKjS1_S1_ijjjjjPiS2_ --------------------------
	.section	.nv.info._ZN3ssb22filterQ11CompactKernelEPKjS1_S1_ijjjjjPiS2_,"",@"SHT_CUDA_INFO"
	.sectionflags	@""
	.align	4


	//----- nvinfo : EIATTR_CUDA_API_VERSION
	.align		4
        /*0000*/ 	.byte	0x04, 0x37
        /*0002*/ 	.short	(.L_147 - .L_146)
.L_146:
        /*0004*/ 	.word	0x00000082


	//----- nvinfo : EIATTR_KPARAM_INFO
	.align		4
.L_147:
        /*0008*/ 	.byte	0x04, 0x17
        /*000a*/ 	.short	(.L_149 - .L_148)
.L_148:
        /*000c*/ 	.word	0x00000000
        /*0010*/ 	.short	0x000a
        /*0012*/ 	.short	0x0038
        /*0014*/ 	.byte	0x00, 0xf5, 0x21, 0x00


	//----- nvinfo : EIATTR_KPARAM_INFO
	.align		4
.L_149:
        /*0018*/ 	.byte	0x04, 0x17
        /*001a*/ 	.short	(.L_151 - .L_150)
.L_150:
        /*001c*/ 	.word	0x00000000
        /*0020*/ 	.short	0x0009
        /*0022*/ 	.short	0x0030
        /*0024*/ 	.byte	0x00, 0xf5, 0x21, 0x00


	//----- nvinfo : EIATTR_KPARAM_INFO
	.align		4
.L_151:
        /*0028*/ 	.byte	0x04, 0x17
        /*002a*/ 	.short	(.L_153 - .L_152)
.L_152:
        /*002c*/ 	.word	0x00000000
        /*0030*/ 	.short	0x0008
        /*0032*/ 	.short	0x002c
        /*0034*/ 	.byte	0x00, 0xf0, 0x11, 0x00


	//----- nvinfo : EIATTR_KPARAM_INFO
	.align		4
.L_153:
        /*0038*/ 	.byte	0x04, 0x17
        /*003a*/ 	.short	(.L_155 - .L_154)
.L_154:
        /*003c*/ 	.word	0x00000000
        /*0040*/ 	.short	0x0007
        /*0042*/ 	.short	0x0028
        /*0044*/ 	.byte	0x00, 0xf0, 0x11, 0x00


	//----- nvinfo : EIATTR_KPARAM_INFO
	.align		4
.L_155:
        /*0048*/ 	.byte	0x04, 0x17
        /*004a*/ 	.short	(.L_157 - .L_156)
.L_156:
        /*004c*/ 	.word	0x00000000
        /*0050*/ 	.short	0x0006
        /*0052*/ 	.short	0x0024
        /*0054*/ 	.byte	0x00, 0xf0, 0x11, 0x00


	//----- nvinfo : EIATTR_KPARAM_INFO
	.align		4
.L_157:
        /*0058*/ 	.byte	0x04, 0x17
        /*005a*/ 	.short	(.L_159 - .L_158)
.L_158:
        /*005c*/ 	.word	0x00000000
        /*0060*/ 	.short	0x0005
        /*0062*/ 	.short	0x0020
        /*0064*/ 	.byte	0x00, 0xf0, 0x11, 0x00


	//----- nvinfo : EIATTR_KPARAM_INFO
	.align		4
.L_159:
        /*0068*/ 	.byte	0x04, 0x17
        /*006a*/ 	.short	(.L_161 - .L_160)
.L_160:
        /*006c*/ 	.word	0x00000000
        /*0070*/ 	.short	0x0004
        /*0072*/ 	.short	0x001c
        /*0074*/ 	.byte	0x00, 0xf0, 0x11, 0x00


	//----- nvinfo : EIATTR_KPARAM_INFO
	.align		4
.L_161:
        /*0078*/ 	.byte	0x04, 0x17
        /*007a*/ 	.short	(.L_163 - .L_162)
.L_162:
        /*007c*/ 	.word	0x00000000
        /*0080*/ 	.short	0x0003
        /*0082*/ 	.short	0x0018
        /*0084*/ 	.byte	0x00, 0xf0, 0x11, 0x00


	//----- nvinfo : EIATTR_KPARAM_INFO
	.align		4
.L_163:
        /*0088*/ 	.byte	0x04, 0x17
        /*008a*/ 	.short	(.L_165 - .L_164)
.L_164:
        /*008c*/ 	.word	0x00000000
        /*0090*/ 	.short	0x0002
        /*0092*/ 	.short	0x0010
        /*0094*/ 	.byte	0x00, 0xf5, 0x21, 0x00


	//----- nvinfo : EIATTR_KPARAM_INFO
	.align		4
.L_165:
        /*0098*/ 	.byte	0x04, 0x17
        /*009a*/ 	.short	(.L_167 - .L_166)
.L_166:
        /*009c*/ 	.word	0x00000000
        /*00a0*/ 	.short	0x0001
        /*00a2*/ 	.short	0x0008
        /*00a4*/ 	.byte	0x00, 0xf5, 0x21, 0x00


	//----- nvinfo : EIATTR_KPARAM_INFO
	.align		4
.L_167:
        /*00a8*/ 	.byte	0x04, 0x17
        /*00aa*/ 	.short	(.L_169 - .L_168)
.L_168:
        /*00ac*/ 	.word	0x00000000
        /*00b0*/ 	.short	0x0000
        /*00b2*/ 	.short	0x0000
        /*00b4*/ 	.byte	0x00, 0xf5, 0x21, 0x00


	//----- nvinfo : EIATTR_SPARSE_MMA_MASK
	.align		4
.L_169:
        /*00b8*/ 	.byte	0x03, 0x50
        /*00ba*/ 	.short	0x0000


	//----- nvinfo : EIATTR_MAXREG_COUNT
	.align		4
        /*00bc*/ 	.byte	0x03, 0x1b
        /*00be*/ 	.short	0x00ff


	//----- nvinfo : EIATTR_NUM_BARRIERS
	.align		4
        /*00c0*/ 	.byte	0x02, 0x4c
        /*00c2*/ 	.byte	0x01
	.zero		1


	//----- nvinfo : EIATTR_MERCURY_ISA_VERSION
	.align		4
        /*00c4*/ 	.byte	0x03, 0x5f
        /*00c6*/ 	.short	0x0101


	//----- nvinfo : EIATTR_COOP_GROUP_MASK_REGIDS
	.align		4
        /*00c8*/ 	.byte	0x04, 0x29
        /*00ca*/ 	.short	(.L_171 - .L_170)


	//   ....[0]....
.L_170:
        /*00cc*/ 	.word	0xffffffff


	//----- nvinfo : EIATTR_COOP_GROUP_INSTR_OFFSETS
	.align		4
.L_171:
        /*00d0*/ 	.byte	0x04, 0x28
        /*00d2*/ 	.short	(.L_173 - .L_172)


	//   ....[0]....
.L_172:
        /*00d4*/ 	.word	0x00000230


	//----- nvinfo : EIATTR_VRC_CTA_INIT_COUNT
	.align		4
.L_173:
        /*00d8*/ 	.byte	0x02, 0x4a
	.zero		1
	.zero		1


	//----- nvinfo : EIATTR_EXIT_INSTR_OFFSETS
	.align		4
        /*00dc*/ 	.byte	0x04, 0x1c
        /*00de*/ 	.short	(.L_175 - .L_174)


	//   ....[0]....
.L_174:
        /*00e0*/ 	.word	0x00000ce0


	//   ....[1]....
        /*00e4*/ 	.word	0x00000df0


	//----- nvinfo : EIATTR_CRS_STACK_SIZE
	.align		4
.L_175:
        /*00e8*/ 	.byte	0x04, 0x1e
        /*00ea*/ 	.short	(.L_177 - .L_176)
.L_176:
        /*00ec*/ 	.word	0x00000000


	//----- nvinfo : EIATTR_CBANK_PARAM_SIZE
	.align		4
.L_177:
        /*00f0*/ 	.byte	0x03, 0x19
        /*00f2*/ 	.short	0x0040


	//----- nvinfo : EIATTR_PARAM_CBANK
	.align		4
        /*00f4*/ 	.byte	0x04, 0x0a
        /*00f6*/ 	.short	(.L_179 - .L_178)
	.align		4
.L_178:
        /*00f8*/ 	.word	index@(.nv.constant0._ZN3ssb22filterQ11CompactKernelEPKjS1_S1_ijjjjjPiS2_)
        /*00fc*/ 	.short	0x0380
        /*00fe*/ 	.short	0x0040


	//----- nvinfo : EIATTR_SW_WAR
	.align		4
.L_179:
        /*0100*/ 	.byte	0x04, 0x36
        /*0102*/ 	.short	(.L_181 - .L_180)
.L_180:
        /*0104*/ 	.word	0x00000008
.L_181:


//--------------------- .nv.info._ZN3ssb28filterDateRangeCompactKernelEPKjijjPiS2_ --------------------------
	.section	.nv.info._ZN3ssb28filterDateRangeCompactKernelEPKjijjPiS2_,"",@"SHT_CUDA_INFO"
	.sectionflags	@""
	.align	4


	//----- nvinfo : EIATTR_CUDA_API_VERSION
	.align		4
        /*0000*/ 	.byte	0x04, 0x37
        /*0002*/ 	.short	(.L_183 - .L_182)
.L_182:
        /*0004*/ 	.word	0x00000082


	//----- nvinfo : EIATTR_KPARAM_INFO
	.align		4
.L_183:
        /*0008*/ 	.byte	0x04, 0x17
        /*000a*/ 	.short	(.L_185 - .L_184)
.L_184:
        /*000c*/ 	.word	0x00000000
        /*0010*/ 	.short	0x0005
        /*0012*/ 	.short	0x0020
        /*0014*/ 	.byte	0x00, 0xf5, 0x21, 0x00


	//----- nvinfo : EIATTR_KPARAM_INFO
	.align		4
.L_185:
        /*0018*/ 	.byte	0x04, 0x17
        /*001a*/ 	.short	(.L_187 - .L_186)
.L_186:
        /*001c*/ 	.word	0x00000000
        /*0020*/ 	.short	0x0004
        /*0022*/ 	.short	0x0018
        /*0024*/ 	.byte	0x00, 0xf5, 0x21, 0x00


	//----- nvinfo : EIATTR_KPARAM_INFO
	.align		4
.L_187:
        /*0028*/ 	.byte	0x04, 0x17
        /*002a*/ 	.short	(.L_189 - .L_188)
.L_188:
        /*002c*/ 	.word	0x00000000
        /*0030*/ 	.short	0x0003
        /*0032*/ 	.short	0x0010
        /*0034*/ 	.byte	0x00, 0xf0, 0x11, 0x00


	//----- nvinfo : EIATTR_KPARAM_INFO
	.align		4
.L_189:
        /*0038*/ 	.byte	0x04, 0x17
        /*003a*/ 	.short	(.L_191 - .L_190)
.L_190:
        /*003c*/ 	.word	0x00000000
        /*0040*/ 	.short	0x0002
        /*0042*/ 	.short	0x000c
        /*0044*/ 	.byte	0x00, 0xf0, 0x11, 0x00


	//----- nvinfo : EIATTR_KPARAM_INFO
	.align		4
.L_191:
        /*0048*/ 	.byte	0x04, 0x17
        /*004a*/ 	.short	(.L_193 - .L_192)
.L_192:
        /*004c*/ 	.word	0x00000000
        /*0050*/ 	.short	0x0001
        /*0052*/ 	.short	0x0008
        /*0054*/ 	.byte	0x00, 0xf0, 0x11, 0x00


	//----- nvinfo : EIATTR_KPARAM_INFO
	.align		4
.L_193:
        /*0058*/ 	.byte	0x04, 0x17
        /*005a*/ 	.short	(.L_195 - .L_194)
.L_194:
        /*005c*/ 	.word	0x00000000
        /*0060*/ 	.short	0x0000
        /*0062*/ 	.short	0x0000
        /*0064*/ 	.byte	0x00, 0xf5, 0x21, 0x00


	//----- nvinfo : EIATTR_SPARSE_MMA_MASK
	.align		4
.L_195:
        /*0068*/ 	.byte	0x03, 0x50
        /*006a*/ 	.short	0x0000


	//----- nvinfo : EIATTR_MAXREG_COUNT
	.align		4
        /*006c*/ 	.byte	0x03, 0x1b
        /*006e*/ 	.short	0x00ff


	//----- nvinfo : EIATTR_NUM_BARRIERS
	.align		4
        /*0070*/ 	.byte	0x02, 0x4c
        /*0072*/ 	.byte	0x01
	.zero		1


	//----- nvinfo : EIATTR_MERCURY_ISA_VERSION
	.align		4
        /*0074*/ 	.byte	0x03, 0x5f
        /*0076*/ 	.short	0x0101


	//----- nvinfo : EIATTR_COOP_GROUP_MASK_REGIDS
	.align		4
        /*0078*/ 	.byte	0x04, 0x29
        /*007a*/ 	.short	(.L_197 - .L_196)


	//   ....[0]....
.L_196:
        /*007c*/ 	.word	0xffffffff


	//----- nvinfo : EIATTR_COOP_GROUP_INSTR_OFFSETS
	.align		4
.L_197:
        /*0080*/ 	.byte	0x04, 0x28
        /*0082*/ 	.short	(.L_199 - .L_198)


	//   ....[0]....
.L_198:
        /*0084*/ 	.word	0x00000190


	//----- nvinfo : EIATTR_VRC_CTA_INIT_COUNT
	.align		4
.L_199:
        /*0088*/ 	.byte	0x02, 0x4a
	.zero		1
	.zero		1


	//----- nvinfo : EIATTR_EXIT_INSTR_OFFSETS
	.align		4
        /*008c*/ 	.byte	0x04, 0x1c
        /*008e*/ 	.short	(.L_201 - .L_200)


	//   ....[0]....
.L_200:
        /*0090*/ 	.word	0x00000be0


	//   ....[1]....
        /*0094*/ 	.word	0x00000cf0


	//----- nvinfo : EIATTR_CRS_STACK_SIZE
	.align		4
.L_201:
        /*0098*/ 	.byte	0x04, 0x1e
        /*009a*/ 	.short	(.L_203 - .L_202)
.L_202:
        /*009c*/ 	.word	0x00000000


	//----- nvinfo : EIATTR_CBANK_PARAM_SIZE
	.align		4
.L_203:
        /*00a0*/ 	.byte	0x03, 0x19
        /*00a2*/ 	.short	0x0028


	//----- nvinfo : EIATTR_PARAM_CBANK
	.align		4
        /*00a4*/ 	.byte	0x04, 0x0a
        /*00a6*/ 	.short	(.L_205 - .L_204)
	.align		4
.L_204:
        /*00a8*/ 	.word	index@(.nv.constant0._ZN3ssb28filterDateRangeCompactKernelEPKjijjPiS2_)
        /*00ac*/ 	.short	0x0380
        /*00ae*/ 	.short	0x0028


	//----- nvinfo : EIATTR_SW_WAR
	.align		4
.L_205:
        /*00b0*/ 	.byte	0x04, 0x36
        /*00b2*/ 	.short	(.L_207 - .L_206)
.L_206:
        /*00b4*/ 	.word	0x00000008
.L_207:


//--------------------- .nv.callgraph             --------------------------
	.section	.nv.callgraph,"",@"SHT_CUDA_CALLGRAPH"
	.align	4
	.sectionentsize	8
	.align		4
        /*0000*/ 	.word	0x00000000
	.align		4
        /*0004*/ 	.word	0xffffffff
	.align		4
        /*0008*/ 	.word	0x00000000
	.align		4
        /*000c*/ 	.word	0xfffffffe
	.align		4
        /*0010*/ 	.word	0x00000000
	.align		4
        /*0014*/ 	.word	0xfffffffd
	.align		4
        /*0018*/ 	.word	0x00000000
	.align		4
        /*001c*/ 	.word	0xfffffffc


//--------------------- .text._ZN3ssb32aggregateRevenueWithFilterKernelEPKjS1_S1_ijjjPy --------------------------
	.section	.text._ZN3ssb32aggregateRevenueWithFilterKernelEPKjS1_S1_ijjjPy,"ax",@progbits
	.align	128
        .global         _ZN3ssb32aggregateRevenueWithFilterKernelEPKjS1_S1_ijjjPy
        .type           _ZN3ssb32aggregateRevenueWithFilterKernelEPKjS1_S1_ijjjPy,@function
        .size           _ZN3ssb32aggregateRevenueWithFilterKernelEPKjS1_S1_ijjjPy,(.L_x_54 - _ZN3ssb32aggregateRevenueWithFilterKernelEPKjS1_S1_ijjjPy)
        .other          _ZN3ssb32aggregateRevenueWithFilterKernelEPKjS1_S1_ijjjPy,@"STO_CUDA_ENTRY STV_DEFAULT"
_ZN3ssb32aggregateRevenueWithFilterKernelEPKjS1_S1_ijjjPy:
.text._ZN3ssb32aggregateRevenueWithFilterKernelEPKjS1_S1_ijjjPy:
[----:B------:R-:W-:Y:S01]  /*0000*/  LDC R1, c[0x0][0x37c] ;  /* 0x0000df00ff017b82 */ /* 0x000fe20000000800 */
[----:B------:R-:W0:Y:S07]  /*0010*/  S2R R11, SR_TID.X ;  /* 0x00000000000b7919 */ /* 0x000e2e0000002100 */
[----:B------:R-:W1:Y:S01]  /*0020*/  S2UR UR6, SR_CTAID.X ;  /* 0x00000000000679c3 */ /* 0x000e620000002500 */
[----:B------:R-:W2:Y:S01]  /*0030*/  LDCU UR7, c[0x0][0x398] ;  /* 0x00007300ff0777ac */ /* 0x000ea20008000800 */
[----:B------:R-:W-:Y:S01]  /*0040*/  BSSY.RECONVERGENT B0, `(.L_x_0) ;  /* 0x0000022000007945 */ /* 0x000fe20003800200 */
[----:B------:R-:W-:Y:S01]  /*0050*/  CS2R R8, SRZ ;  /* 0x0000000000087805 */ /* 0x000fe2000001ff00 */
[----:B------:R-:W3:Y:S04]  /*0060*/  LDCU.64 UR4, c[0x0][0x358] ;  /* 0x00006b00ff0477ac */ /* 0x000ee80008000a00 */
[----:B------:R-:W1:Y:S01]  /*0070*/  LDC R10, c[0x0][0x360] ;  /* 0x0000d800ff0a7b82 */ /* 0x000e620000000800 */
[----:B------:R-:W4:Y:S01]  /*0080*/  LDCU.64 UR8, c[0x0][0x3a0] ;  /* 0x00007400ff0877ac */ /* 0x000f220008000a00 */
[----:B------:R-:W1:Y:S01]  /*0090*/  LDCU.64 UR10, c[0x0][0x398] ;  /* 0x00007300ff0a77ac */ /* 0x000e620008000a00 */
[----:B0-----:R-:W-:Y:S01]  /*00a0*/  LOP3.LUT R0, R11, 0x1f, RZ, 0xc0, !PT ;  /* 0x0000001f0b007812 */ /* 0x001fe200078ec0ff */
[----:B-1----:R-:W-:-:S05]  /*00b0*/  IMAD R12, R10, UR6, R11 ;  /* 0x000000060a0c7c24 */ /* 0x002fca000f8e020b */
[----:B--2---:R-:W-:-:S13]  /*00c0*/  ISETP.GE.AND P0, PT, R12, UR7, PT ;  /* 0x000000070c007c0c */ /* 0x004fda000bf06270 */
[----:B---34-:R-:W-:Y:S05]  /*00d0*/  @P0 BRA `(.L_x_1) ;  /* 0x0000000000600947 */ /* 0x018fea0003800000 */
[----:B------:R-:W0:Y:S01]  /*00e0*/  LDC.64 R2, c[0x0][0x388] ;  /* 0x0000e200ff027b82 */ /* 0x000e220000000a00 */
[----:B------:R-:W1:Y:S01]  /*00f0*/  LDCU UR6, c[0x0][0x370] ;  /* 0x00006e00ff0677ac */ /* 0x000e620008000800 */
[----:B------:R-:W-:Y:S01]  /*0100*/  IMAD.MOV.U32 R17, RZ, RZ, R12 ;  /* 0x000000ffff117224 */ /* 0x000fe200078e000c */
[----:B------:R-:W-:-:S05]  /*0110*/  CS2R R8, SRZ ;  /* 0x0000000000087805 */ /* 0x000fca000001ff00 */
[----:B------:R-:W2:Y:S08]  /*0120*/  LDC.64 R4, c[0x0][0x390] ;  /* 0x0000e400ff047b82 */ /* 0x000eb00000000a00 */
[----:B------:R-:W3:Y:S01]  /*0130*/  LDC.64 R6, c[0x0][0x380] ;  /* 0x0000e000ff067b82 */ /* 0x000ee20000000a00 */
[----:B-1----:R-:W-:-:S07]  /*0140*/  IMAD R16, R10, UR6, RZ ;  /* 0x000000060a107c24 */ /* 0x002fce000f8e02ff */
.L_x_4:
[----:B0-----:R-:W-:-:S05]  /*0150*/  IMAD.WIDE R12, R17, 0x4, R2 ;  /* 0x00000004110c7825 */ /* 0x001fca00078e0202 */
[----:B------:R-:W4:Y:S01]  /*0160*/  LDG.E.CONSTANT R18, desc[UR4][R12.64] ;  /* 0x000000040c127981 */ /* 0x000f22000c1e9900 */
[----:B--2---:R-:W-:-:S06]  /*0170*/  IMAD.WIDE R14, R17, 0x4, R4 ;  /* 0x00000004110e7825 */ /* 0x004fcc00078e0204 */
[----:B------:R-:W2:Y:S01]  /*0180*/  LDG.E.CONSTANT R14, desc[UR4][R14.64] ;  /* 0x000000040e0e7981 */ /* 0x000ea2000c1e9900 */
[--C-:B------:R-:W-:Y:S01]  /*0190*/  IMAD.MOV.U32 R19, RZ, RZ, R17.reuse ;  /* 0x000000ffff137224 */ /* 0x100fe200078e0011 */
[----:B------:R-:W-:Y:S01]  /*01a0*/  BSSY.RECONVERGENT B1, `(.L_x_2) ;  /* 0x000000a000017945 */ /* 0x000fe20003800200 */
[----:B------:R-:W-:-:S05]  /*01b0*/  IMAD.IADD R17, R16, 0x1, R17 ;  /* 0x0000000110117824 */ /* 0x000fca00078e0211 */
[----:B------:R-:W-:Y:S02]  /*01c0*/  ISETP.GE.AND P1, PT, R17, UR10, PT ;  /* 0x0000000a11007c0c */ /* 0x000fe4000bf26270 */
[----:B----4-:R-:W-:-:S04]  /*01d0*/  ISETP.GT.U32.AND P0, PT, R18, UR8, PT ;  /* 0x0000000812007c0c */ /* 0x010fc8000bf04070 */
[----:B------:R-:W-:-:S04]  /*01e0*/  ISETP.LT.U32.OR P0, PT, R18, UR11, P0 ;  /* 0x0000000b12007c0c */ /* 0x000fc80008701470 */
[----:B--2---:R-:W-:-:S13]  /*01f0*/  ISETP.GE.U32.OR P0, PT, R14, UR9, P0 ;  /* 0x000000090e007c0c */ /* 0x004fda0008706470 */
[----:B------:R-:W-:Y:S05]  /*0200*/  @P0 BRA `(.L_x_3) ;  /* 0x00000000000c0947 */ /* 0x000fea0003800000 */
[----:B---3--:R-:W-:-:S06]  /*0210*/  IMAD.WIDE R12, R19, 0x4, R6 ;  /* 0x00000004130c7825 */ /* 0x008fcc00078e0206 */
[----:B------:R-:W2:Y:S02]  /*0220*/  LDG.E.CONSTANT R13, desc[UR4][R12.64] ;  /* 0x000000040c0d7981 */ /* 0x000ea4000c1e9900 */
[----:B--2---:R-:W-:-:S07]  /*0230*/  IMAD.WIDE.U32 R8, R18, R13, R8 ;  /* 0x0000000d12087225 */ /* 0x004fce00078e0008 */
.L_x_3:
[----:B------:R-:W-:Y:S05]  /*0240*/  BSYNC.RECONVERGENT B1 ;  /* 0x0000000000017941 */ /* 0x000fea0003800200 */
.L_x_2:
[----:B------:R-:W-:Y:S05]  /*0250*/  @!P1 BRA `(.L_x_4) ;  /* 0xfffffffc00bc9947 */ /* 0x000fea000383ffff */
.L_x_1:
[----:B------:R-:W-:Y:S05]  /*0260*/  BSYNC.RECONVERGENT B0 ;  /* 0x0000000000007941 */ /* 0x000fea0003800200 */
.L_x_0:
[----:B------:R-:W3:Y:S04]  /*0270*/  SHFL.DOWN PT, R5, R8, 0x10, 0x1f ;  /* 0x0a001f0008057f89 */ /* 0x000ee800000e0000 */
[----:B------:R-:W0:Y:S01]  /*0280*/  SHFL.DOWN PT, R3, R9, 0x10, 0x1f ;  /* 0x0a001f0009037f89 */ /* 0x000e2200000e0000 */
[----:B---3--:R-:W-:-:S05]  /*0290*/  IADD3 R6, P0, PT, R5, R8, RZ ;  /* 0x0000000805067210 */ /* 0x008fca0007f1e0ff */
[----:B0-----:R-:W-:Y:S02]  /*02a0*/  IMAD.X R7, R3, 0x1, R9, P0 ;  /* 0x0000000103077824 */ /* 0x001fe400000e0609 */
[----:B------:R-:W0:Y:S04]  /*02b0*/  SHFL.DOWN PT, R3, R6, 0x8, 0x1f ;  /* 0x09001f0006037f89 */ /* 0x000e2800000e0000 */
[----:B------:R-:W1:Y:S01]  /*02c0*/  SHFL.DOWN PT, R2, R7, 0x8, 0x1f ;  /* 0x09001f0007027f89 */ /* 0x000e6200000e0000 */
[----:B0-----:R-:W-:-:S05]  /*02d0*/  IADD3 R4, P0, PT, R3, R6, RZ ;  /* 0x0000000603047210 */ /* 0x001fca0007f1e0ff */
[----:B-1----:R-:W-:Y:S01]  /*02e0*/  IMAD.X R5, R2, 0x1, R7, P0 ;  /* 0x0000000102057824 */ /* 0x002fe200000e0607 */
[----:B------:R-:W0:Y:S04]  /*02f0*/  SHFL.DOWN PT, R3, R4, 0x4, 0x1f ;  /* 0x08801f0004037f89 */ /* 0x000e2800000e0000 */
[----:B------:R-:W1:Y:S01]  /*0300*/  SHFL.DOWN PT, R2, R5, 0x4, 0x1f ;  /* 0x08801f0005027f89 */ /* 0x000e6200000e0000 */
[----:B0-----:R-:W-:-:S05]  /*0310*/  IADD3 R12, P0, PT, R3, R4, RZ ;  /* 0x00000004030c7210 */ /* 0x001fca0007f1e0ff */
[----:B-1----:R-:W-:Y:S01]  /*0320*/  IMAD.X R13, R2, 0x1, R5, P0 ;  /* 0x00000001020d7824 */ /* 0x002fe200000e0605 */
[----:B------:R-:W0:Y:S01]  /*0330*/  SHFL.DOWN PT, R3, R12, 0x2, 0x1f ;  /* 0x08401f000c037f89 */ /* 0x000e2200000e0000 */
[----:B------:R-:W-:-:S03]  /*0340*/  ISETP.NE.AND P0, PT, R0, RZ, PT ;  /* 0x000000ff0000720c */ /* 0x000fc60003f05270 */
[----:B------:R-:W1:Y:S10]  /*0350*/  SHFL.DOWN PT, R2, R13, 0x2, 0x1f ;  /* 0x08401f000d027f89 */ /* 0x000e7400000e0000 */
[----:B------:R-:W2:Y:S01]  /*0360*/  @!P0 S2R R6, SR_CgaCtaId ;  /* 0x0000000000068919 */ /* 0x000ea20000008800 */
[----:B------:R-:W-:-:S02]  /*0370*/  @!P0 MOV R5, 0x400 ;  /* 0x0000040000058802 */ /* 0x000fc40000000f00 */
[----:B------:R-:W-:-:S04]  /*0380*/  @!P0 SHF.R.U32.HI R4, RZ, 0x2, R11 ;  /* 0x00000002ff048819 */ /* 0x000fc8000001160b */
[----:B------:R-:W-:Y:S02]  /*0390*/  @!P0 LOP3.LUT R4, R4, 0xf8, RZ, 0xc0, !PT ;  /* 0x000000f804048812 */ /* 0x000fe400078ec0ff */
[----:B0-----:R-:W-:-:S05]  /*03a0*/  IADD3 R7, P1, PT, R3, R12, RZ ;  /* 0x0000000c03077210 */ /* 0x001fca0007f3e0ff */
[----:B-1----:R-:W-:Y:S02]  /*03b0*/  IMAD.X R8, R2, 0x1, R13, P1 ;  /* 0x0000000102087824 */ /* 0x002fe400008e060d */
[----:B------:R-:W0:Y:S04]  /*03c0*/  SHFL.DOWN PT, R2, R7, 0x1, 0x1f ;  /* 0x08201f0007027f89 */ /* 0x000e2800000e0000 */
[----:B------:R-:W1:Y:S01]  /*03d0*/  SHFL.DOWN PT, R3, R8, 0x1, 0x1f ;  /* 0x08201f0008037f89 */ /* 0x000e6200000e0000 */
[----:B--2---:R-:W-:-:S05]  /*03e0*/  @!P0 LEA R5, R6, R5, 0x18 ;  /* 0x0000000506058211 */ /* 0x004fca00078ec0ff */
[----:B------:R-:W-:Y:S01]  /*03f0*/  @!P0 IMAD.IADD R5, R4, 0x1, R5 ;  /* 0x0000000104058824 */ /* 0x000fe200078e0205 */
[----:B0-----:R-:W-:-:S05]  /*0400*/  IADD3 R2, P1, PT, R2, R7, RZ ;  /* 0x0000000702027210 */ /* 0x001fca0007f3e0ff */
[----:B-1----:R-:W-:Y:S01]  /*0410*/  IMAD.X R3, R3, 0x1, R8, P1 ;  /* 0x0000000103037824 */ /* 0x002fe200008e0608 */
[----:B------:R-:W-:-:S04]  /*0420*/  ISETP.GT.U32.AND P1, PT, R11, 0x1f, PT ;  /* 0x0000001f0b00780c */ /* 0x000fc80003f24070 */
[----:B------:R0:W-:Y:S01]  /*0430*/  @!P0 STS.64 [R5], R2 ;  /* 0x0000000205008388 */ /* 0x0001e20000000a00 */
[----:B------:R-:W-:Y:S08]  /*0440*/  BAR.SYNC.DEFER_BLOCKING 0x0 ;  /* 0x0000000000007b1d */ /* 0x000ff00000010000 */
[----:B------:R-:W-:Y:S05]  /*0450*/  @P1 EXIT ;  /* 0x000000000000194d */ /* 0x000fea0003800000 */
[----:B0-----:R-:W-:-:S04]  /*0460*/  SHF.R.U32.HI R3, RZ, 0x5, R10 ;  /* 0x00000005ff037819 */ /* 0x001fc8000001160a */
[----:B------:R-:W-:-:S13]  /*0470*/  ISETP.GE.U32.AND P0, PT, R0, R3, PT ;  /* 0x000000030000720c */ /* 0x000fda0003f06070 */
[----:B------:R-:W0:Y:S01]  /*0480*/  @!P0 S2R R3, SR_CgaCtaId ;  /* 0x0000000000038919 */ /* 0x000e220000008800 */
[----:B------:R-:W-:-:S04]  /*0490*/  @!P0 MOV R2, 0x400 ;  /* 0x0000040000028802 */ /* 0x000fc80000000f00 */
[----:B0-----:R-:W-:Y:S02]  /*04a0*/  @!P0 LEA R5, R3, R2, 0x18 ;  /* 0x0000000203058211 */ /* 0x001fe400078ec0ff */
[----:B------:R-:W-:-:S03]  /*04b0*/  CS2R R2, SRZ ;  /* 0x0000000000027805 */ /* 0x000fc6000001ff00 */
[----:B------:R-:W-:-:S05]  /*04c0*/  @!P0 IMAD R4, R0, 0x8, R5 ;  /* 0x0000000800048824 */ /* 0x000fca00078e0205 */
[----:B------:R-:W0:Y:S04]  /*04d0*/  @!P0 LDS.64 R2, [R4] ;  /* 0x0000000004028984 */ /* 0x000e280000000a00 */
[----:B0-----:R-:W0:Y:S04]  /*04e0*/  SHFL.DOWN PT, R7, R2, 0x4, 0x1f ;  /* 0x08801f0002077f89 */ /* 0x001e2800000e0000 */
[----:B------:R-:W1:Y:S01]  /*04f0*/  SHFL.DOWN PT, R5, R3, 0x4, 0x1f ;  /* 0x08801f0003057f89 */ /* 0x000e6200000e0000 */
[----:B0-----:R-:W-:-:S05]  /*0500*/  IADD3 R9, P0, PT, R7, R2, RZ ;  /* 0x0000000207097210 */ /* 0x001fca0007f1e0ff */
[----:B-1----:R-:W-:Y:S01]  /*0510*/  IMAD.X R10, R5, 0x1, R3, P0 ;  /* 0x00000001050a7824 */ /* 0x002fe200000e0603 */
        /* <DEDUP_REMOVED lines=8> */
[----:B------:R-:W-:-:S04]  /*05a0*/  ISETP.NE.U32.AND P0, PT, R4, RZ, PT ;  /* 0x000000ff0400720c */ /* 0x000fc80003f05070 */
[----:B------:R-:W-:-:S04]  /*05b0*/  ISETP.NE.AND.EX P0, PT, R5, RZ, PT, P0 ;  /* 0x000000ff0500720c */ /* 0x000fc80003f05300 */
[----:B------:R-:W-:-:S13]  /*05c0*/  ISETP.NE.OR P0, PT, R0, RZ, !P0 ;  /* 0x000000ff0000720c */ /* 0x000fda0004705670 */
[----:B------:R-:W-:Y:S05]  /*05d0*/  @P0 EXIT ;  /* 0x000000000000094d */ /* 0x000fea0003800000 */
[----:B------:R-:W0:Y:S02]  /*05e0*/  LDC.64 R2, c[0x0][0x3a8] ;  /* 0x0000ea00ff027b82 */ /* 0x000e240000000a00 */
[----:B0-----:R-:W-:Y:S01]  /*05f0*/  REDG.E.ADD.64.STRONG.GPU desc[UR4][R2.64], R4 ;  /* 0x000000040200798e */ /* 0x001fe2000c12e504 */
[----:B------:R-:W-:Y:S05]  /*0600*/  EXIT ;  /* 0x000000000000794d */ /* 0x000fea0003800000 */
.L_x_5:
[----:B------:R-:W-:-:S00]  /*0610*/  BRA `(.L_x_5) ;  /* 0xfffffffc00fc7947 */ /* 0x000fc0000383ffff */
[----:B------:R-:W-:-:S00]  /*0620*/  NOP ;  /* 0x0000000000007918 */ /* 0x000fc00000000000 */
        /* <DEDUP_REMOVED lines=13> */
.L_x_54:


//--------------------- .text._ZN3ssb22aggregateRevenueKernelEPKjS1_iPy --------------------------
	.section	.text._ZN3ssb22aggregateRevenueKernelEPKjS1_iPy,"ax",@progbits
	.align	128
        .global         _ZN3ssb22aggregateRevenueKernelEPKjS1_iPy
        .type           _ZN3ssb22aggregateRevenueKernelEPKjS1_iPy,@function
        .size           _ZN3ssb22aggregateRevenueKernelEPKjS1_iPy,(.L_x_55 - _ZN3ssb22aggregateRevenueKernelEPKjS1_iPy)
        .other          _ZN3ssb22aggregateRevenueKernelEPKjS1_iPy,@"STO_CUDA_ENTRY STV_DEFAULT"
_ZN3ssb22aggregateRevenueKernelEPKjS1_iPy:
.text._ZN3ssb22aggregateRevenueKernelEPKjS1_iPy:
[----:B------:R-:W-:Y:S01]  /*0000*/  LDC R1, c[0x0][0x37c] ;  /* 0x0000df00ff017b82 */ /* 0x000fe20000000800 */
[----:B------:R-:W0:Y:S07]  /*0010*/  S2R R3, SR_TID.X ;  /* 0x0000000000037919 */ /* 0x000e2e0000002100 */
[----:B------:R-:W0:Y:S01]  /*0020*/  S2UR UR4, SR_CTAID.X ;  /* 0x00000000000479c3 */ /* 0x000e220000002500 */
[----:B------:R-:W1:Y:S01]  /*0030*/  LDCU UR7, c[0x0][0x390] ;  /* 0x00007200ff0777ac */ /* 0x000e620008000800 */
[----:B------:R-:W-:Y:S01]  /*0040*/  BSSY.RECONVERGENT B0, `(.L_x_6) ;  /* 0x0000014000007945 */ /* 0x000fe20003800200 */
[----:B------:R-:W-:-:S05]  /*0050*/  CS2R R4, SRZ ;  /* 0x0000000000047805 */ /* 0x000fca000001ff00 */
[----:B------:R-:W0:Y:S02]  /*0060*/  LDC R0, c[0x0][0x360] ;  /* 0x0000d800ff007b82 */ /* 0x000e240000000800 */
[----:B0-----:R-:W-:Y:S01]  /*0070*/  IMAD R2, R0, UR4, R3 ;  /* 0x0000000400027c24 */ /* 0x001fe2000f8e0203 */
[----:B------:R-:W0:Y:S04]  /*0080*/  LDCU.64 UR4, c[0x0][0x358] ;  /* 0x00006b00ff0477ac */ /* 0x000e280008000a00 */
[----:B-1----:R-:W-:-:S13]  /*0090*/  ISETP.GE.AND P0, PT, R2, UR7, PT ;  /* 0x0000000702007c0c */ /* 0x002fda000bf06270 */
[----:B------:R-:W-:Y:S05]  /*00a0*/  @P0 BRA `(.L_x_7) ;  /* 0x0000000000340947 */ /* 0x000fea0003800000 */
[----:B------:R-:W1:Y:S01]  /*00b0*/  LDC.64 R10, c[0x0][0x380] ;  /* 0x0000e000ff0a7b82 */ /* 0x000e620000000a00 */
[----:B------:R-:W2:Y:S01]  /*00c0*/  LDCU UR6, c[0x0][0x370] ;  /* 0x00006e00ff0677ac */ /* 0x000ea20008000800 */
[----:B------:R-:W-:-:S06]  /*00d0*/  CS2R R4, SRZ ;  /* 0x0000000000047805 */ /* 0x000fcc000001ff00 */
[----:B------:R-:W3:Y:S01]  /*00e0*/  LDC.64 R12, c[0x0][0x388] ;  /* 0x0000e200ff0c7b82 */ /* 0x000ee20000000a00 */
[----:B--2---:R-:W-:-:S07]  /*00f0*/  IMAD R15, R0, UR6, RZ ;  /* 0x00000006000f7c24 */ /* 0x004fce000f8e02ff */
.L_x_8:
[----:B-1----:R-:W-:-:S04]  /*0100*/  IMAD.WIDE R6, R2, 0x4, R10 ;  /* 0x0000000402067825 */ /* 0x002fc800078e020a */
[----:B---3--:R-:W-:Y:S02]  /*0110*/  IMAD.WIDE R8, R2, 0x4, R12 ;  /* 0x0000000402087825 */ /* 0x008fe400078e020c */
[----:B0-----:R-:W2:Y:S04]  /*0120*/  LDG.E.CONSTANT R7, desc[UR4][R6.64] ;  /* 0x0000000406077981 */ /* 0x001ea8000c1e9900 */
[----:B------:R-:W2:Y:S01]  /*0130*/  LDG.E.CONSTANT R8, desc[UR4][R8.64] ;  /* 0x0000000408087981 */ /* 0x000ea2000c1e9900 */
[----:B------:R-:W-:-:S05]  /*0140*/  IMAD.IADD R2, R15, 0x1, R2 ;  /* 0x000000010f027824 */ /* 0x000fca00078e0202 */
[----:B------:R-:W-:Y:S01]  /*0150*/  ISETP.GE.AND P0, PT, R2, UR7, PT ;  /* 0x0000000702007c0c */ /* 0x000fe2000bf06270 */
[----:B--2---:R-:W-:-:S12]  /*0160*/  IMAD.WIDE.U32 R4, R7, R8, R4 ;  /* 0x0000000807047225 */ /* 0x004fd800078e0004 */
[----:B------:R-:W-:Y:S05]  /*0170*/  @!P0 BRA `(.L_x_8) ;  /* 0xfffffffc00e08947 */ /* 0x000fea000383ffff */
.L_x_7:
[----:B0-----:R-:W-:Y:S05]  /*0180*/  BSYNC.RECONVERGENT B0 ;  /* 0x0000000000007941 */ /* 0x001fea0003800200 */
.L_x_6:
        /* <DEDUP_REMOVED lines=13> */
[----:B------:R-:W-:-:S03]  /*0260*/  LOP3.LUT R2, R3, 0x1f, RZ, 0xc0, !PT ;  /* 0x0000001f03027812 */ /* 0x000fc600078ec0ff */
[----:B------:R-:W1:Y:S01]  /*0270*/  SHFL.DOWN PT, R4, R11, 0x2, 0x1f ;  /* 0x08401f000b047f89 */ /* 0x000e6200000e0000 */
[----:B------:R-:W-:-:S13]  /*0280*/  ISETP.NE.AND P0, PT, R2, RZ, PT ;  /* 0x000000ff0200720c */ /* 0x000fda0003f05270 */
[----:B------:R-:W2:Y:S01]  /*0290*/  @!P0 S2R R8, SR_CgaCtaId ;  /* 0x0000000000088919 */ /* 0x000ea20000008800 */
[----:B------:R-:W-:Y:S02]  /*02a0*/  @!P0 MOV R7, 0x400 ;  /* 0x0000040000078802 */ /* 0x000fe40000000f00 */
[----:B------:R-:W-:Y:S02]  /*02b0*/  @!P0 SHF.R.U32.HI R6, RZ, 0x2, R3 ;  /* 0x00000002ff068819 */ /* 0x000fe40000011603 */
[----:B0-----:R-:W-:Y:S02]  /*02c0*/  IADD3 R9, P1, PT, R5, R12, RZ ;  /* 0x0000000c05097210 */ /* 0x001fe40007f3e0ff */
[----:B------:R-:W-:-:S03]  /*02d0*/  @!P0 LOP3.LUT R6, R6, 0xf8, RZ, 0xc0, !PT ;  /* 0x000000f806068812 */ /* 0x000fc600078ec0ff */
[----:B-1----:R-:W-:Y:S01]  /*02e0*/  IMAD.X R10, R4, 0x1, R11, P1 ;  /* 0x00000001040a7824 */ /* 0x002fe200008e060b */
[----:B------:R-:W-:Y:S01]  /*02f0*/  ISETP.GT.U32.AND P1, PT, R3, 0x1f, PT ;  /* 0x0000001f0300780c */ /* 0x000fe20003f24070 */
[----:B------:R-:W0:Y:S04]  /*0300*/  SHFL.DOWN PT, R4, R9, 0x1, 0x1f ;  /* 0x08201f0009047f89 */ /* 0x000e2800000e0000 */
[----:B------:R-:W1:Y:S01]  /*0310*/  SHFL.DOWN PT, R5, R10, 0x1, 0x1f ;  /* 0x08201f000a057f89 */ /* 0x000e6200000e0000 */
[----:B--2---:R-:W-:Y:S02]  /*0320*/  @!P0 LEA R7, R8, R7, 0x18 ;  /* 0x0000000708078211 */ /* 0x004fe400078ec0ff */
[----:B0-----:R-:W-:-:S03]  /*0330*/  IADD3 R4, P2, PT, R4, R9, RZ ;  /* 0x0000000904047210 */ /* 0x001fc60007f5e0ff */
[----:B------:R-:W-:Y:S02]  /*0340*/  @!P0 IMAD.IADD R7, R6, 0x1, R7 ;  /* 0x0000000106078824 */ /* 0x000fe400078e0207 */
[----:B-1----:R-:W-:-:S05]  /*0350*/  IMAD.X R5, R5, 0x1, R10, P2 ;  /* 0x0000000105057824 */ /* 0x002fca00010e060a */
[----:B------:R0:W-:Y:S01]  /*0360*/  @!P0 STS.64 [R7], R4 ;  /* 0x0000000407008388 */ /* 0x0001e20000000a00 */
[----:B------:R-:W-:Y:S06]  /*0370*/  BAR.SYNC.DEFER_BLOCKING 0x0 ;  /* 0x0000000000007b1d */ /* 0x000fec0000010000 */
[----:B------:R-:W-:Y:S05]  /*0380*/  @P1 EXIT ;  /* 0x000000000000194d */ /* 0x000fea0003800000 */
[----:B------:R-:W-:Y:S02]  /*0390*/  SHF.R.U32.HI R3, RZ, 0x5, R0 ;  /* 0x00000005ff037819 */ /* 0x000fe40000011600 */
[----:B0-----:R-:W-:Y:S02]  /*03a0*/  CS2R R4, SRZ ;  /* 0x0000000000047805 */ /* 0x001fe4000001ff00 */
[----:B------:R-:W-:-:S13]  /*03b0*/  ISETP.GE.U32.AND P0, PT, R2, R3, PT ;  /* 0x000000030200720c */ /* 0x000fda0003f06070 */
[----:B------:R-:W0:Y:S01]  /*03c0*/  @!P0 S2R R3, SR_CgaCtaId ;  /* 0x0000000000038919 */ /* 0x000e220000008800 */
[----:B------:R-:W-:-:S04]  /*03d0*/  @!P0 MOV R0, 0x400 ;  /* 0x0000040000008802 */ /* 0x000fc80000000f00 */
[----:B0-----:R-:W-:-:S05]  /*03e0*/  @!P0 LEA R3, R3, R0, 0x18 ;  /* 0x0000000003038211 */ /* 0x001fca00078ec0ff */
        /* <DEDUP_REMOVED lines=21> */
.L_x_9:
        /* <DEDUP_REMOVED lines=12> */
.L_x_55:


//--------------------- .text._ZN3ssb28filterSecondaryCompactKernelEPKjS1_PKiijjjPiS4_ --------------------------
	.section	.text._ZN3ssb28filterSecondaryCompactKernelEPKjS1_PKiijjjPiS4_,"ax",@progbits
	.align	128
        .global         _ZN3ssb28filterSecondaryCompactKernelEPKjS1_PKiijjjPiS4_
        .type           _ZN3ssb28filterSecondaryCompactKernelEPKjS1_PKiijjjPiS4_,@function
        .size           _ZN3ssb28filterSecondaryCompactKernelEPKjS1_PKiijjjPiS4_,(.L_x_56 - _ZN3ssb28filterSecondaryCompactKernelEPKjS1_PKiijjjPiS4_)
        .other          _ZN3ssb28filterSecondaryCompactKernelEPKjS1_PKiijjjPiS4_,@"STO_CUDA_ENTRY STV_DEFAULT"
_ZN3ssb28filterSecondaryCompactKernelEPKjS1_PKiijjjPiS4_:
.text._ZN3ssb28filterSecondaryCompactKernelEPKjS1_PKiijjjPiS4_:
[----:B------:R-:W-:Y:S01]  /*0000*/  LDC R1, c[0x0][0x37c] ;  /* 0x0000df00ff017b82 */ /* 0x000fe20000000800 */
[----:B------:R-:W0:Y:S07]  /*0010*/  S2R R12, SR_TID.X ;  /* 0x00000000000c7919 */ /* 0x000e2e0000002100 */
[----:B------:R-:W1:Y:S01]  /*0020*/  S2UR UR4, SR_CTAID.X ;  /* 0x00000000000479c3 */ /* 0x000e620000002500 */
[----:B------:R-:W2:Y:S01]  /*0030*/  LDCU UR7, c[0x0][0x398] ;  /* 0x00007300ff0777ac */ /* 0x000ea20008000800 */
[----:B------:R-:W-:Y:S01]  /*0040*/  BSSY.RECONVERGENT B0, `(.L_x_10) ;  /* 0x000001a000007945 */ /* 0x000fe20003800200 */
[----:B------:R-:W-:Y:S01]  /*0050*/  PLOP3.LUT P1, PT, PT, PT, PT, 0x8, 0x80 ;  /* 0x000000000080781c */ /* 0x000fe20003f2e170 */
[----:B------:R-:W-:Y:S01]  /*0060*/  IMAD.MOV.U32 R3, RZ, RZ, -0x1 ;  /* 0xffffffffff037424 */ /* 0x000fe200078e00ff */
[----:B------:R-:W3:Y:S03]  /*0070*/  LDCU.64 UR8, c[0x0][0x358] ;  /* 0x00006b00ff0877ac */ /* 0x000ee60008000a00 */
[----:B------:R-:W1:Y:S01]  /*0080*/  LDC R11, c[0x0][0x360] ;  /* 0x0000d800ff0b7b82 */ /* 0x000e620000000800 */
[----:B0-----:R-:W-:Y:S01]  /*0090*/  LOP3.LUT R0, R12, 0x1f, RZ, 0xc0, !PT ;  /* 0x0000001f0c007812 */ /* 0x001fe200078ec0ff */
[----:B-1----:R-:W-:-:S03]  /*00a0*/  IMAD R2, R11, UR4, R12 ;  /* 0x000000040b027c24 */ /* 0x002fc6000f8e020c */
[----:B------:R-:W-:Y:S02]  /*00b0*/  ISETP.NE.AND P2, PT, R0, RZ, PT ;  /* 0x000000ff0000720c */ /* 0x000fe40003f45270 */
[----:B--2---:R-:W-:-:S11]  /*00c0*/  ISETP.GE.AND P0, PT, R2, UR7, PT ;  /* 0x0000000702007c0c */ /* 0x004fd6000bf06270 */
[----:B------:R-:W0:Y:S02]  /*00d0*/  @!P2 S2R R10, SR_CgaCtaId ;  /* 0x00000000000aa919 */ /* 0x000e240000008800 */
[----:B---3--:R-:W-:Y:S05]  /*00e0*/  @P0 BRA `(.L_x_11) ;  /* 0x00000000003c0947 */ /* 0x008fea0003800000 */
[----:B------:R-:W1:Y:S01]  /*00f0*/  LDC.64 R4, c[0x0][0x380] ;  /* 0x0000e000ff047b82 */ /* 0x000e620000000a00 */
[----:B------:R-:W2:Y:S01]  /*0100*/  LDCU UR4, c[0x0][0x3a0] ;  /* 0x00007400ff0477ac */ /* 0x000ea20008000800 */
[----:B------:R-:W3:Y:S06]  /*0110*/  LDCU UR5, c[0x0][0x39c] ;  /* 0x00007380ff0577ac */ /* 0x000eec0008000800 */
[----:B------:R-:W4:Y:S08]  /*0120*/  LDC.64 R6, c[0x0][0x388] ;  /* 0x0000e200ff067b82 */ /* 0x000f300000000a00 */
[----:B------:R-:W2:Y:S01]  /*0130*/  LDC.64 R8, c[0x0][0x390] ;  /* 0x0000e400ff087b82 */ /* 0x000ea20000000a00 */
[----:B-1----:R-:W-:-:S06]  /*0140*/  IMAD.WIDE R4, R2, 0x4, R4 ;  /* 0x0000000402047825 */ /* 0x002fcc00078e0204 */
[----:B------:R-:W3:Y:S01]  /*0150*/  LDG.E.CONSTANT R4, desc[UR8][R4.64] ;  /* 0x0000000804047981 */ /* 0x000ee2000c1e9900 */
[----:B----4-:R-:W-:-:S04]  /*0160*/  IMAD.WIDE R6, R2, 0x4, R6 ;  /* 0x0000000402067825 */ /* 0x010fc800078e0206 */
[----:B--2---:R-:W-:-:S05]  /*0170*/  IMAD.WIDE R8, R2, 0x4, R8 ;  /* 0x0000000402087825 */ /* 0x004fca00078e0208 */
[----:B------:R1:W5:Y:S01]  /*0180*/  LDG.E.CONSTANT R3, desc[UR8][R8.64] ;  /* 0x0000000808037981 */ /* 0x000362000c1e9900 */
[----:B---3--:R-:W-:-:S04]  /*0190*/  ISETP.GT.U32.AND P0, PT, R4, UR4, PT ;  /* 0x0000000404007c0c */ /* 0x008fc8000bf04070 */
[----:B------:R-:W-:-:S13]  /*01a0*/  ISETP.LT.U32.OR P0, PT, R4, UR5, P0 ;  /* 0x0000000504007c0c */ /* 0x000fda0008701470 */
[----:B------:R-:W2:Y:S01]  /*01b0*/  @!P0 LDG.E.CONSTANT R6, desc[UR8][R6.64] ;  /* 0x0000000806068981 */ /* 0x000ea2000c1e9900 */
[----:B------:R-:W2:Y:S02]  /*01c0*/  @!P0 LDC R5, c[0x0][0x3a4] ;  /* 0x0000e900ff058b82 */ /* 0x000ea40000000800 */
[----:B-12---:R-:W-:-:S13]  /*01d0*/  @!P0 ISETP.LT.U32.AND P1, PT, R6, R5, PT ;  /* 0x000000050600820c */ /* 0x006fda0003f21070 */
.L_x_11:
[----:B------:R-:W-:Y:S05]  /*01e0*/  BSYNC.RECONVERGENT B0 ;  /* 0x0000000000007941 */ /* 0x000fea0003800200 */
.L_x_10:
[----:B------:R-:W-:Y:S01]  /*01f0*/  VOTE.ANY R4, PT, P1 ;  /* 0x0000000000047806 */ /* 0x000fe200008e0100 */
[----:B------:R-:W-:Y:S01]  /*0200*/  BSSY.RECONVERGENT B0, `(.L_x_12) ;  /* 0x00000a7000007945 */ /* 0x000fe20003800200 */
[----:B------:R-:W-:Y:S02]  /*0210*/  @!P2 MOV R7, 0x400 ;  /* 0x000004000007a802 */ /* 0x000fe40000000f00 */
[----:B------:R-:W1:Y:S01]  /*0220*/  @!P2 POPC R6, R4 ;  /* 0x000000040006a309 */ /* 0x000e620000000000 */
[----:B------:R-:W-:Y:S02]  /*0230*/  ISETP.NE.AND P0, PT, R12, RZ, PT ;  /* 0x000000ff0c00720c */ /* 0x000fe40003f05270 */
[----:B------:R-:W-:Y:S02]  /*0240*/  SHF.R.U32.HI R5, RZ, 0x5, R12 ;  /* 0x00000005ff057819 */ /* 0x000fe4000001160c */
[----:B0-----:R-:W-:-:S05]  /*0250*/  @!P2 LEA R8, R10, R7, 0x18 ;  /* 0x000000070a08a211 */ /* 0x001fca00078ec0ff */
[----:B------:R-:W-:-:S05]  /*0260*/  @!P2 IMAD R7, R5, 0x4, R8 ;  /* 0x000000040507a824 */ /* 0x000fca00078e0208 */
[----:B-1----:R0:W-:Y:S01]  /*0270*/  @!P2 STS [R7], R6 ;  /* 0x000000060700a388 */ /* 0x0021e20000000800 */
[----:B------:R-:W-:Y:S06]  /*0280*/  BAR.SYNC.DEFER_BLOCKING 0x0 ;  /* 0x0000000000007b1d */ /* 0x000fec0000010000 */
[----:B------:R-:W-:Y:S05]  /*0290*/  @P0 BRA `(.L_x_13) ;  /* 0x0000000800740947 */ /* 0x000fea0003800000 */
[----:B------:R-:W-:Y:S01]  /*02a0*/  ISETP.GE.U32.AND P0, PT, R11, 0x20, PT ;  /* 0x000000200b00780c */ /* 0x000fe20003f06070 */
[----:B------:R-:W-:-:S12]  /*02b0*/  IMAD.MOV.U32 R9, RZ, RZ, RZ ;  /* 0x000000ffff097224 */ /* 0x000fd800078e00ff */
[----:B------:R-:W-:Y:S05]  /*02c0*/  @!P0 BRA `(.L_x_14) ;  /* 0x0000000800488947 */ /* 0x000fea0003800000 */
[----:B------:R-:W-:Y:S01]  /*02d0*/  SHF.R.U32.HI R11, RZ, 0x5, R11 ;  /* 0x00000005ff0b7819 */ /* 0x000fe2000001160b */
[----:B------:R-:W-:-:S03]  /*02e0*/  HFMA2 R9, -RZ, RZ, 0, 0 ;  /* 0x00000000ff097431 */ /* 0x000fc600000001ff */
[C---:B0-----:R-:W-:Y:S01]  /*02f0*/  LOP3.LUT R7, R11.reuse, 0x3, RZ, 0xc0, !PT ;  /* 0x000000030b077812 */ /* 0x041fe200078ec0ff */
[----:B------:R-:W-:-:S05]  /*0300*/  VIADD R6, R11, 0xffffffff ;  /* 0xffffffff0b067836 */ /* 0x000fca0000000000 */
[----:B------:R-:W-:Y:S01]  /*0310*/  ISETP.GE.U32.AND P0, PT, R6, 0x3, PT ;  /* 0x000000030600780c */ /* 0x000fe20003f06070 */
[----:B------:R-:W-:-:S12]  /*0320*/  IMAD.MOV.U32 R6, RZ, RZ, RZ ;  /* 0x000000ffff067224 */ /* 0x000fd800078e00ff */
[----:B------:R-:W-:Y:S05]  /*0330*/  @!P0 BRA `(.L_x_15) ;  /* 0x0000000400e48947 */ /* 0x000fea0003800000 */
[----:B------:R-:W0:Y:S01]  /*0340*/  S2UR UR6, SR_CgaCtaId ;  /* 0x00000000000679c3 */ /* 0x000e220000008800 */
[C---:B------:R-:W-:Y:S01]  /*0350*/  LOP3.LUT R8, R11.reuse, 0x7fffffc, RZ, 0xc0, !PT ;  /* 0x07fffffc0b087812 */ /* 0x040fe200078ec0ff */
[----:B------:R-:W-:Y:S01]  /*0360*/  UMOV UR5, 0x400 ;  /* 0x0000040000057882 */ /* 0x000fe20000000000 */
[----:B------:R-:W-:Y:S01]  /*0370*/  LOP3.LUT R6, R11, 0x3c, RZ, 0xc0, !PT ;  /* 0x0000003c0b067812 */ /* 0x000fe200078ec0ff */
[----:B------:R-:W-:Y:S01]  /*0380*/  UIADD3 UR4, UPT, UPT, UR5, 0x20, URZ ;  /* 0x0000002005047890 */ /* 0x000fe2000fffe0ff */
[----:B------:R-:W-:Y:S02]  /*0390*/  IMAD.MOV.U32 R9, RZ, RZ, RZ ;  /* 0x000000ffff097224 */ /* 0x000fe400078e00ff */
[----:B------:R-:W-:-:S05]  /*03a0*/  IMAD.MOV R8, RZ, RZ, -R8 ;  /* 0x000000ffff087224 */ /* 0x000fca00078e0a08 */
[----:B------:R-:W-:Y:S01]  /*03b0*/  ISETP.GE.AND P0, PT, R8, RZ, PT ;  /* 0x000000ff0800720c */ /* 0x000fe20003f06270 */
[----:B0-----:R-:W-:Y:S02]  /*03c0*/  ULEA UR5, UR6, UR5, 0x18 ;  /* 0x0000000506057291 */ /* 0x001fe4000f8ec0ff */
[----:B------:R-:W-:Y:S02]  /*03d0*/  ULEA UR4, UR6, UR4, 0x18 ;  /* 0x0000000406047291 */ /* 0x000fe4000f8ec0ff */
[----:B------:R-:W-:Y:S02]  /*03e0*/  UIADD3 UR5, UPT, UPT, UR5, 0x8, URZ ;  /* 0x0000000805057890 */ /* 0x000fe4000fffe0ff */
[----:B------:R-:W-:-:S06]  /*03f0*/  UIADD3 UR4, UPT, UPT, UR4, 0x8, URZ ;  /* 0x0000000804047890 */ /* 0x000fcc000fffe0ff */
[----:B------:R-:W-:Y:S06]  /*0400*/  @P0 BRA `(.L_x_16) ;  /* 0x00000004006c0947 */ /* 0x000fec0003800000 */
[----:B------:R-:W-:Y:S01]  /*0410*/  IMAD.MOV R10, RZ, RZ, -R8 ;  /* 0x000000ffff0a7224 */ /* 0x000fe200078e0a08 */
[----:B------:R-:W-:-:S04]  /*0420*/  PLOP3.LUT P0, PT, PT, PT, PT, 0x80, 0x8 ;  /* 0x000000000008781c */ /* 0x000fc80003f0f070 */
[----:B------:R-:W-:-:S13]  /*0430*/  ISETP.GT.AND P2, PT, R10, 0xc, PT ;  /* 0x0000000c0a00780c */ /* 0x000fda0003f44270 */
[----:B------:R-:W-:Y:S05]  /*0440*/  @!P2 BRA `(.L_x_17) ;  /* 0x0000000000d8a947 */ /* 0x000fea0003800000 */
[----:B------:R-:W-:-:S13]  /*0450*/  PLOP3.LUT P0, PT, PT, PT, PT, 0x8, 0x80 ;  /* 0x000000000080781c */ /* 0x000fda0003f0e170 */
.L_x_18:
[----:B------:R-:W-:Y:S01]  /*0460*/  STS [UR4+-0x8], R9 ;  /* 0xfffff809ff007988 */ /* 0x000fe20008000804 */
[----:B------:R-:W-:-:S03]  /*0470*/  VIADD R8, R8, 0x10 ;  /* 0x0000001008087836 */ /* 0x000fc60000000000 */
[----:B------:R-:W0:Y:S02]  /*0480*/  LDS R10, [UR5+-0x8] ;  /* 0xfffff805ff0a7984 */ /* 0x000e240008000800 */
[----:B------:R-:W-:Y:S01]  /*0490*/  ISETP.GE.AND P2, PT, R8, -0xc, PT ;  /* 0xfffffff40800780c */ /* 0x000fe20003f46270 */
[----:B0-----:R-:W-:-:S05]  /*04a0*/  IMAD.IADD R10, R10, 0x1, R9 ;  /* 0x000000010a0a7824 */ /* 0x001fca00078e0209 */
[----:B------:R-:W-:Y:S04]  /*04b0*/  STS [UR4+-0x4], R10 ;  /* 0xfffffc0aff007988 */ /* 0x000fe80008000804 */
[----:B------:R-:W0:Y:S02]  /*04c0*/  LDS R11, [UR5+-0x4] ;  /* 0xfffffc05ff0b7984 */ /* 0x000e240008000800 */
[----:B0-----:R-:W-:-:S05]  /*04d0*/  IADD3 R11, PT, PT, R10, R11, RZ ;  /* 0x0000000b0a0b7210 */ /* 0x001fca0007ffe0ff */
[----:B------:R-:W-:Y:S04]  /*04e0*/  STS [UR4], R11 ;  /* 0x0000000bff007988 */ /* 0x000fe80008000804 */
[----:B------:R-:W0:Y:S02]  /*04f0*/  LDS R12, [UR5] ;  /* 0x00000005ff0c7984 */ /* 0x000e240008000800 */
[----:B0-----:R-:W-:-:S05]  /*0500*/  IMAD.IADD R12, R11, 0x1, R12 ;  /* 0x000000010b0c7824 */ /* 0x001fca00078e020c */
[----:B------:R-:W-:Y:S04]  /*0510*/  STS [UR4+0x4], R12 ;  /* 0x0000040cff007988 */ /* 0x000fe80008000804 */
[----:B------:R-:W0:Y:S02]  /*0520*/  LDS R13, [UR5+0x4] ;  /* 0x00000405ff0d7984 */ /* 0x000e240008000800 */
        /* <DEDUP_REMOVED lines=9> */
[----:B0-----:R-:W-:-:S05]  /*05c0*/  IADD3 R10, PT, PT, R9, R10, RZ ;  /* 0x0000000a090a7210 */ /* 0x001fca0007ffe0ff */
        /* <DEDUP_REMOVED lines=24> */
[----:B------:R-:W-:Y:S01]  /*0750*/  STS [UR4+0x34], R12 ;  /* 0x0000340cff007988 */ /* 0x000fe20008000804 */
[----:B------:R-:W-:-:S03]  /*0760*/  UIADD3 UR4, UPT, UPT, UR4, 0x40, URZ ;  /* 0x0000004004047890 */ /* 0x000fc6000fffe0ff */
[----:B------:R-:W0:Y:S01]  /*0770*/  LDS R13, [UR5+0x34] ;  /* 0x00003405ff0d7984 */ /* 0x000e220008000800 */
[----:B------:R-:W-:Y:S01]  /*0780*/  UIADD3 UR5, UPT, UPT, UR5, 0x40, URZ ;  /* 0x0000004005057890 */ /* 0x000fe2000fffe0ff */
[----:B0-----:R-:W-:Y:S01]  /*0790*/  IADD3 R9, PT, PT, R12, R13, RZ ;  /* 0x0000000d0c097210 */ /* 0x001fe20007ffe0ff */
[----:B------:R-:W-:Y:S10]  /*07a0*/  @!P2 BRA `(.L_x_18) ;  /* 0xfffffffc002ca947 */ /* 0x000ff4000383ffff */
.L_x_17:
[----:B------:R-:W-:-:S05]  /*07b0*/  IMAD.MOV R10, RZ, RZ, -R8 ;  /* 0x000000ffff0a7224 */ /* 0x000fca00078e0a08 */
[----:B------:R-:W-:-:S13]  /*07c0*/  ISETP.GT.AND P2, PT, R10, 0x4, PT ;  /* 0x000000040a00780c */ /* 0x000fda0003f44270 */
[----:B------:R-:W-:Y:S05]  /*07d0*/  @!P2 BRA `(.L_x_19) ;  /* 0x000000000070a947 */ /* 0x000fea0003800000 */
[----:B------:R-:W-:Y:S01]  /*07e0*/  STS [UR4+-0x8], R9 ;  /* 0xfffff809ff007988 */ /* 0x000fe20008000804 */
[----:B------:R-:W-:Y:S02]  /*07f0*/  PLOP3.LUT P0, PT, PT, PT, PT, 0x8, 0x80 ;  /* 0x000000000080781c */ /* 0x000fe40003f0e170 */
[----:B------:R-:W-:Y:S01]  /*0800*/  IADD3 R8, PT, PT, R8, 0x8, RZ ;  /* 0x0000000808087810 */ /* 0x000fe20007ffe0ff */
[----:B------:R-:W0:Y:S02]  /*0810*/  LDS R10, [UR5+-0x8] ;  /* 0xfffff805ff0a7984 */ /* 0x000e240008000800 */
[----:B0-----:R-:W-:-:S05]  /*0820*/  IMAD.IADD R10, R9, 0x1, R10 ;  /* 0x00000001090a7824 */ /* 0x001fca00078e020a */
[----:B------:R-:W-:Y:S04]  /*0830*/  STS [UR4+-0x4], R10 ;  /* 0xfffffc0aff007988 */ /* 0x000fe80008000804 */
[----:B------:R-:W0:Y:S02]  /*0840*/  LDS R11, [UR5+-0x4] ;  /* 0xfffffc05ff0b7984 */ /* 0x000e240008000800 */
[----:B0-----:R-:W-:-:S05]  /*0850*/  IMAD.IADD R11, R10, 0x1, R11 ;  /* 0x000000010a0b7824 */ /* 0x001fca00078e020b */
[----:B------:R-:W-:Y:S04]  /*0860*/  STS [UR4], R11 ;  /* 0x0000000bff007988 */ /* 0x000fe80008000804 */
[----:B------:R-:W0:Y:S02]  /*0870*/  LDS R12, [UR5] ;  /* 0x00000005ff0c7984 */ /* 0x000e240008000800 */
        /* <DEDUP_REMOVED lines=17> */
[----:B0-----:R-:W-:-:S11]  /*0990*/  IMAD.IADD R9, R11, 0x1, R12 ;  /* 0x000000010b097824 */ /* 0x001fd600078e020c */
.L_x_19:
[----:B------:R-:W-:-:S13]  /*09a0*/  ISETP.NE.OR P0, PT, R8, RZ, P0 ;  /* 0x000000ff0800720c */ /* 0x000fda0000705670 */
[----:B------:R-:W-:Y:S05]  /*09b0*/  @!P0 BRA `(.L_x_15) ;  /* 0x0000000000448947 */ /* 0x000fea0003800000 */
.L_x_16:
[----:B------:R-:W-:Y:S01]  /*09c0*/  STS [UR4+-0x8], R9 ;  /* 0xfffff809ff007988 */ /* 0x000fe20008000804 */
[----:B------:R-:W-:-:S03]  /*09d0*/  IADD3 R8, PT, PT, R8, 0x4, RZ ;  /* 0x0000000408087810 */ /* 0x000fc60007ffe0ff */
[----:B------:R-:W0:Y:S01]  /*09e0*/  LDS R10, [UR5+-0x8] ;  /* 0xfffff805ff0a7984 */ /* 0x000e220008000800 */
[----:B------:R-:W-:Y:S01]  /*09f0*/  ISETP.NE.AND P0, PT, R8, RZ, PT ;  /* 0x000000ff0800720c */ /* 0x000fe20003f05270 */
[----:B0-----:R-:W-:-:S05]  /*0a00*/  IMAD.IADD R10, R10, 0x1, R9 ;  /* 0x000000010a0a7824 */ /* 0x001fca00078e0209 */
[----:B------:R-:W-:Y:S04]  /*0a10*/  STS [UR4+-0x4], R10 ;  /* 0xfffffc0aff007988 */ /* 0x000fe80008000804 */
[----:B------:R-:W0:Y:S02]  /*0a20*/  LDS R11, [UR5+-0x4] ;  /* 0xfffffc05ff0b7984 */ /* 0x000e240008000800 */
[----:B0-----:R-:W-:-:S05]  /*0a30*/  IMAD.IADD R11, R10, 0x1, R11 ;  /* 0x000000010a0b7824 */ /* 0x001fca00078e020b */
[----:B------:R-:W-:Y:S04]  /*0a40*/  STS [UR4], R11 ;  /* 0x0000000bff007988 */ /* 0x000fe80008000804 */
[----:B------:R-:W0:Y:S02]  /*0a50*/  LDS R12, [UR5] ;  /* 0x00000005ff0c7984 */ /* 0x000e240008000800 */
[----:B0-----:R-:W-:-:S05]  /*0a60*/  IMAD.IADD R12, R11, 0x1, R12 ;  /* 0x000000010b0c7824 */ /* 0x001fca00078e020c */
[----:B------:R-:W-:Y:S01]  /*0a70*/  STS [UR4+0x4], R12 ;  /* 0x0000040cff007988 */ /* 0x000fe20008000804 */
[----:B------:R-:W-:-:S03]  /*0a80*/  UIADD3 UR4, UPT, UPT, UR4, 0x10, URZ ;  /* 0x0000001004047890 */ /* 0x000fc6000fffe0ff */
[----:B------:R-:W0:Y:S01]  /*0a90*/  LDS R13, [UR5+0x4] ;  /* 0x00000405ff0d7984 */ /* 0x000e220008000800 */
[----:B------:R-:W-:Y:S01]  /*0aa0*/  UIADD3 UR5, UPT, UPT, UR5, 0x10, URZ ;  /* 0x0000001005057890 */ /* 0x000fe2000fffe0ff */
[----:B0-----:R-:W-:Y:S01]  /*0ab0*/  IMAD.IADD R9, R12, 0x1, R13 ;  /* 0x000000010c097824 */ /* 0x001fe200078e020d */
[----:B------:R-:W-:Y:S10]  /*0ac0*/  @P0 BRA `(.L_x_16) ;  /* 0xfffffffc00bc0947 */ /* 0x000ff4000383ffff */
.L_x_15:
[----:B------:R-:W-:-:S13]  /*0ad0*/  ISETP.NE.AND P0, PT, R7, RZ, PT ;  /* 0x000000ff0700720c */ /* 0x000fda0003f05270 */
[----:B------:R-:W-:Y:S05]  /*0ae0*/  @!P0 BRA `(.L_x_14) ;  /* 0x0000000000408947 */ /* 0x000fea0003800000 */
[----:B------:R-:W0:Y:S01]  /*0af0*/  S2R R11, SR_CgaCtaId ;  /* 0x00000000000b7919 */ /* 0x000e220000008800 */
[----:B------:R-:W-:-:S05]  /*0b00*/  MOV R8, 0x400 ;  /* 0x0000040000087802 */ /* 0x000fca0000000f00 */
[----:B------:R-:W-:Y:S01]  /*0b10*/  VIADD R10, R8, 0x20 ;  /* 0x00000020080a7836 */ /* 0x000fe20000000000 */
[----:B0-----:R-:W-:Y:S01]  /*0b20*/  LEA R13, R11, R8, 0x18 ;  /* 0x000000080b0d7211 */ /* 0x001fe200078ec0ff */
[----:B------:R-:W-:-:S03]  /*0b30*/  IMAD.MOV R8, RZ, RZ, -R7 ;  /* 0x000000ffff087224 */ /* 0x000fc600078e0a07 */
[----:B------:R-:W-:Y:S02]  /*0b40*/  LEA R11, R11, R10, 0x18 ;  /* 0x0000000a0b0b7211 */ /* 0x000fe400078ec0ff */
[----:B------:R-:W-:-:S03]  /*0b50*/  LEA R7, R6, R13, 0x2 ;  /* 0x0000000d06077211 */ /* 0x000fc600078e10ff */
[----:B------:R-:W-:-:S07]  /*0b60*/  IMAD R6, R6, 0x4, R11 ;  /* 0x0000000406067824 */ /* 0x000fce00078e020b */
.L_x_20:
[----:B------:R0:W-:Y:S01]  /*0b70*/  STS [R6], R9 ;  /* 0x0000000906007388 */ /* 0x0001e20000000800 */
[----:B------:R-:W-:-:S03]  /*0b80*/  VIADD R8, R8, 0x1 ;  /* 0x0000000108087836 */ /* 0x000fc60000000000 */
[----:B------:R1:W2:Y:S02]  /*0b90*/  LDS R10, [R7] ;  /* 0x00000000070a7984 */ /* 0x0002a40000000800 */
[----:B------:R-:W-:Y:S01]  /*0ba0*/  ISETP.NE.AND P0, PT, R8, RZ, PT ;  /* 0x000000ff0800720c */ /* 0x000fe20003f05270 */
[----:B0-----:R-:W-:Y:S02]  /*0bb0*/  VIADD R6, R6, 0x4 ;  /* 0x0000000406067836 */ /* 0x001fe40000000000 */
[----:B-1----:R-:W-:Y:S01]  /*0bc0*/  VIADD R7, R7, 0x4 ;  /* 0x0000000407077836 */ /* 0x002fe20000000000 */
[----:B--2---:R-:W-:-:S09]  /*0bd0*/  IADD3 R9, PT, PT, R10, R9, RZ ;  /* 0x000000090a097210 */ /* 0x004fd20007ffe0ff */
[----:B------:R-:W-:Y:S05]  /*0be0*/  @P0 BRA `(.L_x_20) ;  /* 0xfffffffc00e00947 */ /* 0x000fea000383ffff */
.L_x_14:
[----:B------:R-:W-:-:S13]  /*0bf0*/  ISETP.GE.AND P0, PT, R9, 0x1, PT ;  /* 0x000000010900780c */ /* 0x000fda0003f06270 */
[----:B------:R-:W-:Y:S05]  /*0c00*/  @!P0 BRA `(.L_x_13) ;  /* 0x0000000000188947 */ /* 0x000fea0003800000 */
[----:B0-----:R-:W0:Y:S02]  /*0c10*/  LDC.64 R6, c[0x0][0x3b0] ;  /* 0x0000ec00ff067b82 */ /* 0x001e240000000a00 */
[----:B0-----:R-:W2:Y:S06]  /*0c20*/  ATOMG.E.ADD.STRONG.GPU PT, R6, desc[UR8][R6.64], R9 ;  /* 0x80000009060679a8 */ /* 0x001eac00081ef108 */
[----:B------:R-:W0:Y:S01]  /*0c30*/  S2UR UR5, SR_CgaCtaId ;  /* 0x00000000000579c3 */ /* 0x000e220000008800 */
[----:B------:R-:W-:Y:S02]  /*0c40*/  UMOV UR4, 0x400 ;  /* 0x0000040000047882 */ /* 0x000fe40000000000 */
[----:B0-----:R-:W-:-:S09]  /*0c50*/  ULEA UR4, UR5, UR4, 0x18 ;  /* 0x0000000405047291 */ /* 0x001fd2000f8ec0ff */
[----:B--2---:R1:W-:Y:S03]  /*0c60*/  STS [UR4+0x40], R6 ;  /* 0x00004006ff007988 */ /* 0x0043e60008000804 */
.L_x_13:
[----:B------:R-:W-:Y:S05]  /*0c70*/  BSYNC.RECONVERGENT B0 ;  /* 0x0000000000007941 */ /* 0x000fea0003800200 */
.L_x_12:
[----:B------:R-:W-:Y:S01]  /*0c80*/  BAR.SYNC.DEFER_BLOCKING 0x0 ;  /* 0x0000000000007b1d */ /* 0x000fe20000010000 */
[----:B------:R-:W-:-:S13]  /*0c90*/  ISETP.GE.OR P1, PT, R2, UR7, !P1 ;  /* 0x0000000702007c0c */ /* 0x000fda000cf26670 */
[----:B------:R-:W-:Y:S05]  /*0ca0*/  @P1 EXIT ;  /* 0x000000000000194d */ /* 0x000fea0003800000 */
[----:B------:R-:W2:Y:S01]  /*0cb0*/  S2UR UR5, SR_CgaCtaId ;  /* 0x00000000000579c3 */ /* 0x000ea20000008800 */
[----:B------:R-:W-:Y:S02]  /*0cc0*/  UMOV UR4, 0x400 ;  /* 0x0000040000047882 */ /* 0x000fe40000000000 */
[----:B------:R-:W-:-:S04]  /*0cd0*/  UIADD3 UR6, UPT, UPT, UR4, 0x20, URZ ;  /* 0x0000002004067890 */ /* 0x000fc8000fffe0ff */
[----:B--2---:R-:W-:Y:S02]  /*0ce0*/  ULEA UR6, UR5, UR6, 0x18 ;  /* 0x0000000605067291 */ /* 0x004fe4000f8ec0ff */
[----:B------:R-:W-:-:S04]  /*0cf0*/  ULEA UR4, UR5, UR4, 0x18 ;  /* 0x0000000405047291 */ /* 0x000fc8000f8ec0ff */
[----:B------:R-:W-:Y:S01]  /*0d00*/  LEA R2, R5, UR6, 0x2 ;  /* 0x0000000605027c11 */ /* 0x000fe2000f8e10ff */
[----:B------:R-:W-:-:S04]  /*0d10*/  IMAD.MOV.U32 R5, RZ, RZ, -0x1 ;  /* 0xffffffffff057424 */ /* 0x000fc800078e00ff */
[----:B0-----:R-:W-:Y:S01]  /*0d20*/  LDS R7, [UR4+0x40] ;  /* 0x00004004ff077984 */ /* 0x001fe20008000800 */
[----:B------:R-:W-:-:S03]  /*0d30*/  SHF.L.U32 R5, R5, R0, RZ ;  /* 0x0000000005057219 */ /* 0x000fc600000006ff */
[----:B------:R-:W0:Y:S01]  /*0d40*/  LDS R2, [R2] ;  /* 0x0000000002027984 */ /* 0x000e220000000800 */
[----:B------:R-:W-:Y:S02]  /*0d50*/  LOP3.LUT R0, R4, R5, RZ, 0x30, !PT ;  /* 0x0000000504007212 */ /* 0x000fe400078e30ff */
[----:B------:R-:W2:Y:S04]  /*0d60*/  LDC.64 R4, c[0x0][0x3a8] ;  /* 0x0000ea00ff047b82 */ /* 0x000ea80000000a00 */
[----:B------:R-:W0:Y:S02]  /*0d70*/  POPC R0, R0 ;  /* 0x0000000000007309 */ /* 0x000e240000000000 */
[----:B0-----:R-:W-:-:S05]  /*0d80*/  IADD3 R7, PT, PT, R2, R7, R0 ;  /* 0x0000000702077210 */ /* 0x001fca0007ffe000 */
[----:B--2---:R-:W-:-:S05]  /*0d90*/  IMAD.WIDE R4, R7, 0x4, R4 ;  /* 0x0000000407047825 */ /* 0x004fca00078e0204 */
[----:B-----5:R-:W-:Y:S01]  /*0da0*/  STG.E desc[UR8][R4.64], R3 ;  /* 0x0000000304007986 */ /* 0x020fe2000c101908 */
[----:B------:R-:W-:Y:S05]  /*0db0*/  EXIT ;  /* 0x000000000000794d */ /* 0x000fea0003800000 */
.L_x_21:
        /* <DEDUP_REMOVED lines=12> */
.L_x_56:


//--------------------- .text._ZN3ssb27filterDateOnlyCompactKernelEPKjijjPiS2_ --------------------------
	.section	.text._ZN3ssb27filterDateOnlyCompactKernelEPKjijjPiS2_,"ax",@progbits
	.align	128
        .global         _ZN3ssb27filterDateOnlyCompactKernelEPKjijjPiS2_
        .type           _ZN3ssb27filterDateOnlyCompactKernelEPKjijjPiS2_,@function
        .size           _ZN3ssb27filterDateOnlyCompactKernelEPKjijjPiS2_,(.L_x_57 - _ZN3ssb27filterDateOnlyCompactKernelEPKjijjPiS2_)
        .other          _ZN3ssb27filterDateOnlyCompactKernelEPKjijjPiS2_,@"STO_CUDA_ENTRY STV_DEFAULT"
_ZN3ssb27filterDateOnlyCompactKernelEPKjijjPiS2_:
.text._ZN3ssb27filterDateOnlyCompactKernelEPKjijjPiS2_:
[----:B------:R-:W-:Y:S01]  /*0000*/  LDC R1, c[0x0][0x37c] ;  /* 0x0000df00ff017b82 */ /* 0x000fe20000000800 */
[----:B------:R-:W0:Y:S07]  /*0010*/  S2R R10, SR_TID.X ;  /* 0x00000000000a7919 */ /* 0x000e2e0000002100 */
[----:B------:R-:W0:Y:S01]  /*0020*/  S2UR UR4, SR_CTAID.X ;  /* 0x00000000000479c3 */ /* 0x000e220000002500 */
[----:B------:R-:W1:Y:S01]  /*0030*/  LDCU UR7, c[0x0][0x388] ;  /* 0x00007100ff0777ac */ /* 0x000e620008000800 */
[----:B------:R-:W2:Y:S06]  /*0040*/  LDCU.64 UR8, c[0x0][0x358] ;  /* 0x00006b00ff0877ac */ /* 0x000eac0008000a00 */
[----:B------:R-:W0:Y:S02]  /*0050*/  LDC R7, c[0x0][0x360] ;  /* 0x0000d800ff077b82 */ /* 0x000e240000000800 */
[----:B0-----:R-:W-:-:S05]  /*0060*/  IMAD R0, R7, UR4, R10 ;  /* 0x0000000407007c24 */ /* 0x001fca000f8e020a */
[----:B-1----:R-:W-:-:S13]  /*0070*/  ISETP.GE.AND P0, PT, R0, UR7, PT ;  /* 0x0000000700007c0c */ /* 0x002fda000bf06270 */
[----:B------:R-:W0:Y:S01]  /*0080*/  @!P0 LDC.64 R4, c[0x0][0x380] ;  /* 0x0000e000ff048b82 */ /* 0x000e220000000a00 */
[----:B------:R-:W-:-:S07]  /*0090*/  LOP3.LUT R2, R10, 0x1f, RZ, 0xc0, !PT ;  /* 0x0000001f0a027812 */ /* 0x000fce00078ec0ff */
[----:B------:R-:W1:Y:S08]  /*00a0*/  @!P0 LDC R3, c[0x0][0x390] ;  /* 0x0000e400ff038b82 */ /* 0x000e700000000800 */
[----:B------:R-:W3:Y:S01]  /*00b0*/  @!P0 LDC R9, c[0x0][0x38c] ;  /* 0x0000e300ff098b82 */ /* 0x000ee20000000800 */
[----:B0-----:R-:W-:-:S06]  /*00c0*/  @!P0 IMAD.WIDE R4, R0, 0x4, R4 ;  /* 0x0000000400048825 */ /* 0x001fcc00078e0204 */
[----:B--2---:R0:W1:Y:S01]  /*00d0*/  @!P0 LDG.E.CONSTANT R4, desc[UR8][R4.64] ;  /* 0x0000000804048981 */ /* 0x004062000c1e9900 */
[----:B------:R-:W-:Y:S01]  /*00e0*/  ISETP.NE.AND P3, PT, R2, RZ, PT ;  /* 0x000000ff0200720c */ /* 0x000fe20003f65270 */
[----:B------:R-:W-:Y:S01]  /*00f0*/  BSSY.RECONVERGENT B0, `(.L_x_22) ;  /* 0x00000ac000007945 */ /* 0x000fe20003800200 */
[----:B------:R-:W-:-:S11]  /*0100*/  PLOP3.LUT P1, PT, PT, PT, PT, 0x8, 0x80 ;  /* 0x000000000080781c */ /* 0x000fd60003f2e170 */
[----:B------:R-:W2:Y:S01]  /*0110*/  @!P3 S2R R8, SR_CgaCtaId ;  /* 0x000000000008b919 */ /* 0x000ea20000008800 */
[----:B0-----:R-:W-:-:S04]  /*0120*/  @!P3 MOV R5, 0x400 ;  /* 0x000004000005b802 */ /* 0x001fc80000000f00 */
[----:B--2---:R-:W-:Y:S02]  /*0130*/  @!P3 LEA R5, R8, R5, 0x18 ;  /* 0x000000050805b211 */ /* 0x004fe400078ec0ff */
[----:B-1----:R-:W-:-:S04]  /*0140*/  @!P0 ISETP.GT.U32.AND P2, PT, R4, R3, PT ;  /* 0x000000030400820c */ /* 0x002fc80003f44070 */
[----:B---3--:R-:W-:Y:S02]  /*0150*/  @!P0 ISETP.GE.U32.AND P1, PT, R4, R9, !P2 ;  /* 0x000000090400820c */ /* 0x008fe40005726070 */
[----:B------:R-:W-:Y:S02]  /*0160*/  ISETP.NE.AND P0, PT, R10, RZ, PT ;  /* 0x000000ff0a00720c */ /* 0x000fe40003f05270 */
[----:B------:R-:W-:-:S05]  /*0170*/  SHF.R.U32.HI R4, RZ, 0x5, R10 ;  /* 0x00000005ff047819 */ /* 0x000fca000001160a */
[----:B------:R-:W-:-:S04]  /*0180*/  @!P3 IMAD R5, R4, 0x4, R5 ;  /* 0x000000040405b824 */ /* 0x000fc800078e0205 */
[----:B------:R-:W-:-:S04]  /*0190*/  VOTE.ANY R3, PT, P1 ;  /* 0x0000000000037806 */ /* 0x000fc800008e0100 */
[----:B------:R-:W0:Y:S02]  /*01a0*/  @!P3 POPC R6, R3 ;  /* 0x000000030006b309 */ /* 0x000e240000000000 */
[----:B0-----:R0:W-:Y:S01]  /*01b0*/  @!P3 STS [R5], R6 ;  /* 0x000000060500b388 */ /* 0x0011e20000000800 */
[----:B------:R-:W-:Y:S06]  /*01c0*/  BAR.SYNC.DEFER_BLOCKING 0x0 ;  /* 0x0000000000007b1d */ /* 0x000fec0000010000 */
[----:B------:R-:W-:Y:S05]  /*01d0*/  @P0 BRA `(.L_x_23) ;  /* 0x0000000800740947 */ /* 0x000fea0003800000 */
[----:B------:R-:W-:Y:S01]  /*01e0*/  ISETP.GE.U32.AND P0, PT, R7, 0x20, PT ;  /* 0x000000200700780c */ /* 0x000fe20003f06070 */
[----:B------:R-:W-:-:S12]  /*01f0*/  IMAD.MOV.U32 R9, RZ, RZ, RZ ;  /* 0x000000ffff097224 */ /* 0x000fd800078e00ff */
[----:B------:R-:W-:Y:S05]  /*0200*/  @!P0 BRA `(.L_x_24) ;  /* 0x0000000800488947 */ /* 0x000fea0003800000 */
[----:B------:R-:W-:Y:S01]  /*0210*/  SHF.R.U32.HI R8, RZ, 0x5, R7 ;  /* 0x00000005ff087819 */ /* 0x000fe20000011607 */
[----:B------:R-:W-:-:S03]  /*0220*/  IMAD.MOV.U32 R9, RZ, RZ, RZ ;  /* 0x000000ffff097224 */ /* 0x000fc600078e00ff */
        /* <DEDUP_REMOVED lines=10> */
[----:B------:R-:W-:Y:S01]  /*02d0*/  IADD3 R7, PT, PT, -R7, RZ, RZ ;  /* 0x000000ff07077210 */ /* 0x000fe20007ffe1ff */
[----:B------:R-:W-:-:S03]  /*02e0*/  IMAD.MOV.U32 R9, RZ, RZ, RZ ;  /* 0x000000ffff097224 */ /* 0x000fc600078e00ff */
        /* <DEDUP_REMOVED lines=11> */
.L_x_28:
[----:B------:R-:W-:Y:S01]  /*03a0*/  STS [UR4+-0x8], R9 ;  /* 0xfffff809ff007988 */ /* 0x000fe20008000804 */
[----:B------:R-:W-:-:S03]  /*03b0*/  VIADD R7, R7, 0x10 ;  /* 0x0000001007077836 */ /* 0x000fc60000000000 */
[----:B------:R-:W0:Y:S02]  /*03c0*/  LDS R8, [UR5+-0x8] ;  /* 0xfffff805ff087984 */ /* 0x000e240008000800 */
[----:B------:R-:W-:Y:S01]  /*03d0*/  ISETP.GE.AND P2, PT, R7, -0xc, PT ;  /* 0xfffffff40700780c */ /* 0x000fe20003f46270 */
[----:B0-----:R-:W-:-:S05]  /*03e0*/  IMAD.IADD R8, R8, 0x1, R9 ;  /* 0x0000000108087824 */ /* 0x001fca00078e0209 */
[----:B------:R-:W-:Y:S04]  /*03f0*/  STS [UR4+-0x4], R8 ;  /* 0xfffffc08ff007988 */ /* 0x000fe80008000804 */
[----:B------:R-:W0:Y:S02]  /*0400*/  LDS R11, [UR5+-0x4] ;  /* 0xfffffc05ff0b7984 */ /* 0x000e240008000800 */
[----:B0-----:R-:W-:-:S05]  /*0410*/  IMAD.IADD R11, R8, 0x1, R11 ;  /* 0x00000001080b7824 */ /* 0x001fca00078e020b */
[----:B------:R-:W-:Y:S04]  /*0420*/  STS [UR4], R11 ;  /* 0x0000000bff007988 */ /* 0x000fe80008000804 */
[----:B------:R-:W0:Y:S02]  /*0430*/  LDS R10, [UR5] ;  /* 0x00000005ff0a7984 */ /* 0x000e240008000800 */
        /* <DEDUP_REMOVED lines=41> */
[----:B0-----:R-:W-:Y:S01]  /*06d0*/  IMAD.IADD R9, R10, 0x1, R13 ;  /* 0x000000010a097824 */ /* 0x001fe200078e020d */
[----:B------:R-:W-:Y:S10]  /*06e0*/  @!P2 BRA `(.L_x_28) ;  /* 0xfffffffc002ca947 */ /* 0x000ff4000383ffff */
.L_x_27:
[----:B------:R-:W-:-:S04]  /*06f0*/  IADD3 R8, PT, PT, -R7, RZ, RZ ;  /* 0x000000ff07087210 */ /* 0x000fc80007ffe1ff */
[----:B------:R-:W-:-:S13]  /*0700*/  ISETP.GT.AND P2, PT, R8, 0x4, PT ;  /* 0x000000040800780c */ /* 0x000fda0003f44270 */
[----:B------:R-:W-:Y:S05]  /*0710*/  @!P2 BRA `(.L_x_29) ;  /* 0x000000000070a947 */ /* 0x000fea0003800000 */
[----:B------:R-:W-:Y:S01]  /*0720*/  STS [UR4+-0x8], R9 ;  /* 0xfffff809ff007988 */ /* 0x000fe20008000804 */
[----:B------:R-:W-:Y:S01]  /*0730*/  PLOP3.LUT P0, PT, PT, PT, PT, 0x8, 0x80 ;  /* 0x000000000080781c */ /* 0x000fe20003f0e170 */
[----:B------:R-:W-:Y:S02]  /*0740*/  VIADD R7, R7, 0x8 ;  /* 0x0000000807077836 */ /* 0x000fe40000000000 */
        /* <DEDUP_REMOVED lines=25> */
.L_x_29:
[----:B------:R-:W-:-:S13]  /*08e0*/  ISETP.NE.OR P0, PT, R7, RZ, P0 ;  /* 0x000000ff0700720c */ /* 0x000fda0000705670 */
[----:B------:R-:W-:Y:S05]  /*08f0*/  @!P0 BRA `(.L_x_25) ;  /* 0x0000000000448947 */ /* 0x000fea0003800000 */
.L_x_26:
[----:B------:R-:W-:Y:S01]  /*0900*/  STS [UR4+-0x8], R9 ;  /* 0xfffff809ff007988 */ /* 0x000fe20008000804 */
[----:B------:R-:W-:-:S03]  /*0910*/  VIADD R7, R7, 0x4 ;  /* 0x0000000407077836 */ /* 0x000fc60000000000 */
[----:B------:R-:W0:Y:S02]  /*0920*/  LDS R8, [UR5+-0x8] ;  /* 0xfffff805ff087984 */ /* 0x000e240008000800 */
[----:B------:R-:W-:Y:S02]  /*0930*/  ISETP.NE.AND P0, PT, R7, RZ, PT ;  /* 0x000000ff0700720c */ /* 0x000fe40003f05270 */
[----:B0-----:R-:W-:-:S05]  /*0940*/  IADD3 R8, PT, PT, R8, R9, RZ ;  /* 0x0000000908087210 */ /* 0x001fca0007ffe0ff */
        /* <DEDUP_REMOVED lines=12> */
.L_x_25:
[----:B------:R-:W-:-:S13]  /*0a10*/  ISETP.NE.AND P0, PT, R6, RZ, PT ;  /* 0x000000ff0600720c */ /* 0x000fda0003f05270 */
[----:B------:R-:W-:Y:S05]  /*0a20*/  @!P0 BRA `(.L_x_24) ;  /* 0x0000000000408947 */ /* 0x000fea0003800000 */
[----:B------:R-:W0:Y:S01]  /*0a30*/  S2R R8, SR_CgaCtaId ;  /* 0x0000000000087919 */ /* 0x000e220000008800 */
[----:B------:R-:W-:-:S04]  /*0a40*/  MOV R7, 0x400 ;  /* 0x0000040000077802 */ /* 0x000fc80000000f00 */
[----:B------:R-:W-:Y:S02]  /*0a50*/  IADD3 R11, PT, PT, R7, 0x20, RZ ;  /* 0x00000020070b7810 */ /* 0x000fe40007ffe0ff */
[C---:B0-----:R-:W-:Y:S01]  /*0a60*/  LEA R10, R8.reuse, R7, 0x18 ;  /* 0x00000007080a7211 */ /* 0x041fe200078ec0ff */
[----:B------:R-:W-:Y:S01]  /*0a70*/  IMAD.MOV R7, RZ, RZ, -R6 ;  /* 0x000000ffff077224 */ /* 0x000fe200078e0a06 */
[----:B------:R-:W-:-:S03]  /*0a80*/  LEA R8, R8, R11, 0x18 ;  /* 0x0000000b08087211 */ /* 0x000fc600078ec0ff */
[C---:B------:R-:W-:Y:S02]  /*0a90*/  IMAD R6, R5.reuse, 0x4, R10 ;  /* 0x0000000405067824 */ /* 0x040fe400078e020a */
[----:B------:R-:W-:-:S07]  /*0aa0*/  IMAD R8, R5, 0x4, R8 ;  /* 0x0000000405087824 */ /* 0x000fce00078e0208 */
.L_x_30:
[----:B------:R0:W-:Y:S01]  /*0ab0*/  STS [R8], R9 ;  /* 0x0000000908007388 */ /* 0x0001e20000000800 */
[----:B------:R-:W-:-:S03]  /*0ac0*/  VIADD R7, R7, 0x1 ;  /* 0x0000000107077836 */ /* 0x000fc60000000000 */
[----:B------:R1:W2:Y:S02]  /*0ad0*/  LDS R10, [R6] ;  /* 0x00000000060a7984 */ /* 0x0002a40000000800 */
[----:B------:R-:W-:Y:S02]  /*0ae0*/  ISETP.NE.AND P0, PT, R7, RZ, PT ;  /* 0x000000ff0700720c */ /* 0x000fe40003f05270 */
[----:B0-----:R-:W-:Y:S01]  /*0af0*/  IADD3 R8, PT, PT, R8, 0x4, RZ ;  /* 0x0000000408087810 */ /* 0x001fe20007ffe0ff */
[----:B-1----:R-:W-:Y:S02]  /*0b00*/  VIADD R6, R6, 0x4 ;  /* 0x0000000406067836 */ /* 0x002fe40000000000 */
[----:B--2---:R-:W-:-:S08]  /*0b10*/  IMAD.IADD R9, R10, 0x1, R9 ;  /* 0x000000010a097824 */ /* 0x004fd000078e0209 */
[----:B------:R-:W-:Y:S05]  /*0b20*/  @P0 BRA `(.L_x_30) ;  /* 0xfffffffc00e00947 */ /* 0x000fea000383ffff */
.L_x_24:
        /* <DEDUP_REMOVED lines=8> */
.L_x_23:
[----:B------:R-:W-:Y:S05]  /*0bb0*/  BSYNC.RECONVERGENT B0 ;  /* 0x0000000000007941 */ /* 0x000fea0003800200 */
.L_x_22:
[----:B------:R-:W-:Y:S01]  /*0bc0*/  BAR.SYNC.DEFER_BLOCKING 0x0 ;  /* 0x0000000000007b1d */ /* 0x000fe20000010000 */
[----:B------:R-:W-:-:S13]  /*0bd0*/  ISETP.GE.OR P1, PT, R0, UR7, !P1 ;  /* 0x0000000700007c0c */ /* 0x000fda000cf26670 */
[----:B------:R-:W-:Y:S05]  /*0be0*/  @P1 EXIT ;  /* 0x000000000000194d */ /* 0x000fea0003800000 */
[----:B------:R-:W2:Y:S01]  /*0bf0*/  S2UR UR5, SR_CgaCtaId ;  /* 0x00000000000579c3 */ /* 0x000ea20000008800 */
[----:B------:R-:W-:Y:S01]  /*0c00*/  UMOV UR4, 0x400 ;  /* 0x0000040000047882 */ /* 0x000fe20000000000 */
[----:B------:R-:W-:Y:S01]  /*0c10*/  IMAD.MOV.U32 R7, RZ, RZ, -0x1 ;  /* 0xffffffffff077424 */ /* 0x000fe200078e00ff */
[----:B------:R-:W-:-:S04]  /*0c20*/  UIADD3 UR6, UPT, UPT, UR4, 0x20, URZ ;  /* 0x0000002004067890 */ /* 0x000fc8000fffe0ff */
[----:B------:R-:W-:Y:S01]  /*0c30*/  SHF.L.U32 R2, R7, R2, RZ ;  /* 0x0000000207027219 */ /* 0x000fe200000006ff */
[----:B--2---:R-:W-:Y:S02]  /*0c40*/  ULEA UR6, UR5, UR6, 0x18 ;  /* 0x0000000605067291 */ /* 0x004fe4000f8ec0ff */
[----:B------:R-:W-:-:S04]  /*0c50*/  ULEA UR4, UR5, UR4, 0x18 ;  /* 0x0000000405047291 */ /* 0x000fc8000f8ec0ff */
[----:B01----:R-:W-:Y:S02]  /*0c60*/  LEA R6, R4, UR6, 0x2 ;  /* 0x0000000604067c11 */ /* 0x003fe4000f8e10ff */
[----:B------:R-:W-:Y:S02]  /*0c70*/  LOP3.LUT R4, R3, R2, RZ, 0x30, !PT ;  /* 0x0000000203047212 */ /* 0x000fe400078e30ff */
[----:B------:R-:W0:Y:S01]  /*0c80*/  LDC.64 R2, c[0x0][0x398] ;  /* 0x0000e600ff027b82 */ /* 0x000e220000000a00 */
[----:B------:R-:W-:Y:S03]  /*0c90*/  LDS R5, [UR4+0x40] ;  /* 0x00004004ff057984 */ /* 0x000fe60008000800 */
[----:B------:R-:W1:Y:S01]  /*0ca0*/  POPC R4, R4 ;  /* 0x0000000400047309 */ /* 0x000e620000000000 */
[----:B------:R-:W1:Y:S02]  /*0cb0*/  LDS R6, [R6] ;  /* 0x0000000006067984 */ /* 0x000e640000000800 */
[----:B-1----:R-:W-:-:S05]  /*0cc0*/  IADD3 R5, PT, PT, R6, R5, R4 ;  /* 0x0000000506057210 */ /* 0x002fca0007ffe004 */
[----:B0-----:R-:W-:-:S05]  /*0cd0*/  IMAD.WIDE R2, R5, 0x4, R2 ;  /* 0x0000000405027825 */ /* 0x001fca00078e0202 */
[----:B------:R-:W-:Y:S01]  /*0ce0*/  STG.E desc[UR8][R2.64], R0 ;  /* 0x0000000002007986 */ /* 0x000fe2000c101908 */
[----:B------:R-:W-:Y:S05]  /*0cf0*/  EXIT ;  /* 0x000000000000794d */ /* 0x000fea0003800000 */
.L_x_31:
        /* <DEDUP_REMOVED lines=16> */
.L_x_57:


//--------------------- .text._ZN3ssb22filterQ11CompactKernelEPKjS1_S1_ijjjjjPiS2_ --------------------------
	.section	.text._ZN3ssb22filterQ11CompactKernelEPKjS1_S1_ijjjjjPiS2_,"ax",@progbits
	.align	128
        .global         _ZN3ssb22filterQ11CompactKernelEPKjS1_S1_ijjjjjPiS2_
        .type           _ZN3ssb22filterQ11CompactKernelEPKjS1_S1_ijjjjjPiS2_,@function
        .size           _ZN3ssb22filterQ11CompactKernelEPKjS1_S1_ijjjjjPiS2_,(.L_x_58 - _ZN3ssb22filterQ11CompactKernelEPKjS1_S1_ijjjjjPiS2_)
        .other          _ZN3ssb22filterQ11CompactKernelEPKjS1_S1_ijjjjjPiS2_,@"STO_CUDA_ENTRY STV_DEFAULT"
_ZN3ssb22filterQ11CompactKernelEPKjS1_S1_ijjjjjPiS2_:
.text._ZN3ssb22filterQ11CompactKernelEPKjS1_S1_ijjjjjPiS2_:
[----:B------:R-:W-:Y:S01]  /*0000*/  LDC R1, c[0x0][0x37c] ;  /* 0x0000df00ff017b82 */ /* 0x000fe20000000800 */
[----:B------:R-:W0:Y:S07]  /*0010*/  S2R R11, SR_TID.X ;  /* 0x00000000000b7919 */ /* 0x000e2e0000002100 */
[----:B------:R-:W1:Y:S01]  /*0020*/  S2UR UR4, SR_CTAID.X ;  /* 0x00000000000479c3 */ /* 0x000e620000002500 */
[----:B------:R-:W2:Y:S01]  /*0030*/  LDCU UR7, c[0x0][0x398] ;  /* 0x00007300ff0777ac */ /* 0x000ea20008000800 */
[----:B------:R-:W-:Y:S01]  /*0040*/  BSSY.RECONVERGENT B0, `(.L_x_32) ;  /* 0x000001e000007945 */ /* 0x000fe20003800200 */
[----:B------:R-:W-:Y:S01]  /*0050*/  PLOP3.LUT P1, PT, PT, PT, PT, 0x8, 0x80 ;  /* 0x000000000080781c */ /* 0x000fe20003f2e170 */
[----:B------:R-:W3:Y:S04]  /*0060*/  LDCU.64 UR8, c[0x0][0x358] ;  /* 0x00006b00ff0877ac */ /* 0x000ee80008000a00 */
        /* <DEDUP_REMOVED lines=9> */
[----:B------:R-:W3:Y:S06]  /*0100*/  LDCU.64 UR4, c[0x0][0x3a0] ;  /* 0x00007400ff0477ac */ /* 0x000eec0008000a00 */
[----:B------:R-:W4:Y:S01]  /*0110*/  LDC.64 R6, c[0x0][0x388] ;  /* 0x0000e200ff067b82 */ /* 0x000f220000000a00 */
[----:B------:R-:W5:Y:S01]  /*0120*/  LDCU UR6, c[0x0][0x39c] ;  /* 0x00007380ff0677ac */ /* 0x000f620008000800 */
[----:B-1----:R-:W-:-:S06]  /*0130*/  IMAD.WIDE R4, R0, 0x4, R4 ;  /* 0x0000000400047825 */ /* 0x002fcc00078e0204 */
[----:B------:R-:W3:Y:S01]  /*0140*/  LDG.E.CONSTANT R4, desc[UR8][R4.64] ;  /* 0x0000000804047981 */ /* 0x000ee2000c1e9900 */
[----:B----4-:R-:W-:-:S06]  /*0150*/  IMAD.WIDE R6, R0, 0x4, R6 ;  /* 0x0000000400067825 */ /* 0x010fcc00078e0206 */
[----:B------:R-:W2:Y:S01]  /*0160*/  LDG.E.CONSTANT R6, desc[UR8][R6.64] ;  /* 0x0000000806067981 */ /* 0x000ea2000c1e9900 */
[----:B---3--:R-:W-:-:S04]  /*0170*/  ISETP.GT.U32.AND P0, PT, R4, UR4, PT ;  /* 0x0000000404007c0c */ /* 0x008fc8000bf04070 */
[----:B-----5:R-:W-:Y:S02]  /*0180*/  ISETP.GE.U32.AND P0, PT, R4, UR6, !P0 ;  /* 0x0000000604007c0c */ /* 0x020fe4000c706070 */
[----:B--2---:R-:W-:-:S04]  /*0190*/  ISETP.GT.U32.AND P2, PT, R6, UR10, PT ;  /* 0x0000000a06007c0c */ /* 0x004fc8000bf44070 */
[----:B------:R-:W-:-:S04]  /*01a0*/  ISETP.GE.U32.AND P2, PT, R6, UR5, !P2 ;  /* 0x0000000506007c0c */ /* 0x000fc8000d746070 */
[----:B------:R-:W-:-:S13]  /*01b0*/  PLOP3.LUT P0, PT, P0, P2, PT, 0x80, 0x8 ;  /* 0x000000000008781c */ /* 0x000fda0000705070 */
[----:B------:R-:W-:Y:S05]  /*01c0*/  @!P0 BRA `(.L_x_33) ;  /* 0x0000000000148947 */ /* 0x000fea0003800000 */
[----:B------:R-:W1:Y:S01]  /*01d0*/  LDC.64 R4, c[0x0][0x390] ;  /* 0x0000e400ff047b82 */ /* 0x000e620000000a00 */
[----:B------:R-:W2:Y:S01]  /*01e0*/  LDCU UR4, c[0x0][0x3ac] ;  /* 0x00007580ff0477ac */ /* 0x000ea20008000800 */
[----:B-1----:R-:W-:-:S06]  /*01f0*/  IMAD.WIDE R4, R0, 0x4, R4 ;  /* 0x0000000400047825 */ /* 0x002fcc00078e0204 */
[----:B------:R-:W2:Y:S02]  /*0200*/  LDG.E.CONSTANT R4, desc[UR8][R4.64] ;  /* 0x0000000804047981 */ /* 0x000ea4000c1e9900 */
[----:B--2---:R-:W-:-:S13]  /*0210*/  ISETP.LT.U32.AND P1, PT, R4, UR4, PT ;  /* 0x0000000404007c0c */ /* 0x004fda000bf21070 */
.L_x_33:
[----:B------:R-:W-:Y:S05]  /*0220*/  BSYNC.RECONVERGENT B0 ;  /* 0x0000000000007941 */ /* 0x000fea0003800200 */
.L_x_32:
        /* <DEDUP_REMOVED lines=24> */
[----:B------:R-:W-:Y:S01]  /*03b0*/  HFMA2 R9, -RZ, RZ, 0, 0 ;  /* 0x00000000ff097431 */ /* 0x000fe200000001ff */
[----:B------:R-:W-:Y:S01]  /*03c0*/  UIADD3 UR4, UPT, UPT, UR5, 0x20, URZ ;  /* 0x0000002005047890 */ /* 0x000fe2000fffe0ff */
[----:B------:R-:W-:Y:S01]  /*03d0*/  LOP3.LUT R5, R8, 0x3c, RZ, 0xc0, !PT ;  /* 0x0000003c08057812 */ /* 0x000fe200078ec0ff */
        /* <DEDUP_REMOVED lines=12> */
.L_x_40:
        /* <DEDUP_REMOVED lines=53> */
.L_x_39:
[----:B------:R-:W-:-:S05]  /*07f0*/  IMAD.MOV R8, RZ, RZ, -R7 ;  /* 0x000000ffff087224 */ /* 0x000fca00078e0a07 */
        /* <DEDUP_REMOVED lines=30> */
.L_x_41:
[----:B------:R-:W-:-:S13]  /*09e0*/  ISETP.NE.OR P0, PT, R7, RZ, P0 ;  /* 0x000000ff0700720c */ /* 0x000fda0000705670 */
[----:B------:R-:W-:Y:S05]  /*09f0*/  @!P0 BRA `(.L_x_37) ;  /* 0x0000000000448947 */ /* 0x000fea0003800000 */
.L_x_38:
        /* <DEDUP_REMOVED lines=17> */
.L_x_37:
        /* <DEDUP_REMOVED lines=10> */
.L_x_42:
        /* <DEDUP_REMOVED lines=8> */
.L_x_36:
        /* <DEDUP_REMOVED lines=8> */
.L_x_35:
[----:B------:R-:W-:Y:S05]  /*0cb0*/  BSYNC.RECONVERGENT B0 ;  /* 0x0000000000007941 */ /* 0x000fea0003800200 */
.L_x_34:
        /* <DEDUP_REMOVED lines=20> */
.L_x_43:
        /* <DEDUP_REMOVED lines=16> */
.L_x_58:


//--------------------- .text._ZN3ssb28filterDateRangeCompactKernelEPKjijjPiS2_ --------------------------
	.section	.text._ZN3ssb28filterDateRangeCompactKernelEPKjijjPiS2_,"ax",@progbits
	.align	128
        .global         _ZN3ssb28filterDateRangeCompactKernelEPKjijjPiS2_
        .type           _ZN3ssb28filterDateRangeCompactKernelEPKjijjPiS2_,@function
        .size           _ZN3ssb28filterDateRangeCompactKernelEPKjijjPiS2_,(.L_x_59 - _ZN3ssb28filterDateRangeCompactKernelEPKjijjPiS2_)
        .other          _ZN3ssb28filterDateRangeCompactKernelEPKjijjPiS2_,@"STO_CUDA_ENTRY STV_DEFAULT"
_ZN3ssb28filterDateRangeCompactKernelEPKjijjPiS2_:
.text._ZN3ssb28filterDateRangeCompactKernelEPKjijjPiS2_:
        /* <DEDUP_REMOVED lines=58> */
.L_x_50:
        /* <DEDUP_REMOVED lines=53> */
.L_x_49:
        /* <DEDUP_REMOVED lines=31> */
.L_x_51:
[----:B------:R-:W-:-:S13]  /*08e0*/  ISETP.NE.OR P0, PT, R7, RZ, P0 ;  /* 0x000000ff0700720c */ /* 0x000fda0000705670 */
[----:B------:R-:W-:Y:S05]  /*08f0*/  @!P0 BRA `(.L_x_47) ;  /* 0x0000000000448947 */ /* 0x000fea0003800000 */
.L_x_48:
        /* <DEDUP_REMOVED lines=17> */
.L_x_47:
        /* <DEDUP_REMOVED lines=10> */
.L_x_52:
        /* <DEDUP_REMOVED lines=8> */
.L_x_46:
        /* <DEDUP_REMOVED lines=8> */
.L_x_45:
[----:B------:R-:W-:Y:S05]  /*0bb0*/  BSYNC.RECONVERGENT B0 ;  /* 0x0000000000007941 */ /* 0x000fea0003800200 */
.L_x_44:
        /* <DEDUP_REMOVED lines=20> */
.L_x_53:
        /* <DEDUP_REMOVED lines=16> */
.L_x_59:


//--------------------- .nv.shared._ZN3ssb32aggregateRevenueWithFilterKernelEPKjS1_S1_ijjjPy --------------------------
	.section	.nv.shared._ZN3ssb32aggregateRevenueWithFilterKernelEPKjS1_S1_ijjjPy,"aw",@nobits
	.sectionflags	@""
	.align	8
.nv.shared._ZN3ssb32aggregateRevenueWithFilterKernelEPKjS1_S1_ijjjPy:
	.zero		1088


//--------------------- .nv.shared.reserved.0     --------------------------
	.section	.nv.shared.reserved.0,"aw",@nobits
	.weak		__nv_reservedSMEM_offset_0_alias
	.size		__nv_reservedSMEM_offset_0_alias, 0, 64
	.other		__nv_reservedSMEM_offset_0_alias,@"STO_CUDA_RESERVED_SHARED STV_DEFAULT"
__nv_reservedSMEM_offset_0_alias:
	.zero		0
	.zero		64


//--------------------- .nv.shared._ZN3ssb22aggregateRevenueKernelEPKjS1_iPy --------------------------
	.section	.nv.shared._ZN3ssb22aggregateRevenueKernelEPKjS1_iPy,"aw",@nobits
	.sectionflags	@""
	.align	8
.nv.shared._ZN3ssb22aggregateRevenueKernelEPKjS1_iPy:
	.zero		1088


//--------------------- .nv.shared._ZN3ssb28filterSecondaryCompactKernelEPKjS1_PKiijjjPiS4_ --------------------------
	.section	.nv.shared._ZN3ssb28filterSecondaryCompactKernelEPKjS1_PKiijjjPiS4_,"aw",@nobits
	.sectionflags	@""
	.align	4
.nv.shared._ZN3ssb28filterSecondaryCompactKernelEPKjS1_PKiijjjPiS4_:
	.zero		1092


//--------------------- .nv.shared._ZN3ssb27filterDateOnlyCompactKernelEPKjijjPiS2_ --------------------------
	.section	.nv.shared._ZN3ssb27filterDateOnlyCompactKernelEPKjijjPiS2_,"aw",@nobits
	.sectionflags	@""
	.align	4
.nv.shared._ZN3ssb27filterDateOnlyCompactKernelEPKjijjPiS2_:
	.zero		1092


//--------------------- .nv.shared._ZN3ssb22filterQ11CompactKernelEPKjS1_S1_ijjjjjPiS2_ --------------------------
	.section	.nv.shared._ZN3ssb22filterQ11CompactKernelEPKjS1_S1_ijjjjjPiS2_,"aw",@nobits
	.sectionflags	@""
	.align	4
.nv.shared._ZN3ssb22filterQ11CompactKernelEPKjS1_S1_ijjjjjPiS2_:
	.zero		1092


//--------------------- .nv.shared._ZN3ssb28filterDateRangeCompactKernelEPKjijjPiS2_ --------------------------
	.section	.nv.shared._ZN3ssb28filterDateRangeCompactKernelEPKjijjPiS2_,"aw",@nobits
	.sectionflags	@""
	.align	4
.nv.shared._ZN3ssb28filterDateRangeCompactKernelEPKjijjPiS2_:
	.zero		1092


//--------------------- .nv.constant0._ZN3ssb32aggregateRevenueWithFilterKernelEPKjS1_S1_ijjjPy --------------------------
	.section	.nv.constant0._ZN3ssb32aggregateRevenueWithFilterKernelEPKjS1_S1_ijjjPy,"a",@progbits
	.sectionflags	@""
	.align	4
.nv.constant0._ZN3ssb32aggregateRevenueWithFilterKernelEPKjS1_S1_ijjjPy:
	.zero		944


//--------------------- .nv.constant0._ZN3ssb22aggregateRevenueKernelEPKjS1_iPy --------------------------
	.section	.nv.constant0._ZN3ssb22aggregateRevenueKernelEPKjS1_iPy,"a",@progbits
	.sectionflags	@""
	.align	4
.nv.constant0._ZN3ssb22aggregateRevenueKernelEPKjS1_iPy:
	.zero		928


//--------------------- .nv.constant0._ZN3ssb28filterSecondaryCompactKernelEPKjS1_PKiijjjPiS4_ --------------------------
	.section	.nv.constant0._ZN3ssb28filterSecondaryCompactKernelEPKjS1_PKiijjjPiS4_,"a",@progbits
	.sectionflags	@""
	.align	4
.nv.constant0._ZN3ssb28filterSecondaryCompactKernelEPKjS1_PKiijjjPiS4_:
	.zero		952


//--------------------- .nv.constant0._ZN3ssb27filterDateOnlyCompactKernelEPKjijjPiS2_ --------------------------
	.section	.nv.constant0._ZN3ssb27filterDateOnlyCompactKernelEPKjijjPiS2_,"a",@progbits
	.sectionflags	@""
	.align	4
.nv.constant0._ZN3ssb27filterDateOnlyCompactKernelEPKjijjPiS2_:
	.zero		936


//--------------------- .nv.constant0._ZN3ssb22filterQ11CompactKernelEPKjS1_S1_ijjjjjPiS2_ --------------------------
	.section	.nv.constant0._ZN3ssb22filterQ11CompactKernelEPKjS1_S1_ijjjjjPiS2_,"a",@progbits
	.sectionflags	@""
	.align	4
.nv.constant0._ZN3ssb22filterQ11CompactKernelEPKjS1_S1_ijjjjjPiS2_:
	.zero		960


//--------------------- .nv.constant0._ZN3ssb28filterDateRangeCompactKernelEPKjijjPiS2_ --------------------------
	.section	.nv.constant0._ZN3ssb28filterDateRangeCompactKernelEPKjijjPiS2_,"a",@progbits
	.sectionflags	@""
	.align	4
.nv.constant0._ZN3ssb28filterDateRangeCompactKernelEPKjijjPiS2_:
	.zero		936


//--------------------- SYMBOLS --------------------------

	.type		.nv.reservedSmem.offset0,@object
	.size		.nv.reservedSmem.offset0,0x4
	.type		.nv.reservedSmem.cap,@object
	.size		.nv.reservedSmem.cap,0x4
